//
// Generated by NVIDIA NVVM Compiler
//
// Compiler Build ID: CL-36424714
// Cuda compilation tools, release 13.0, V13.0.88
// Based on NVVM 20.0.0
//

.version 9.0
.target sm_100
.address_size 64

	// .globl	UnmultSurfaceKernel

.visible .entry UnmultSurfaceKernel(
	.param .u64 UnmultSurfaceKernel_param_0,
	.param .u64 UnmultSurfaceKernel_param_1,
	.param .u32 UnmultSurfaceKernel_param_2,
	.param .u32 UnmultSurfaceKernel_param_3,
	.param .u32 UnmultSurfaceKernel_param_4,
	.param .u32 UnmultSurfaceKernel_param_5,
	.param .u32 UnmultSurfaceKernel_param_6,
	.param .u32 UnmultSurfaceKernel_param_7
)
{
	.reg .pred 	%p<8>;
	.reg .b32 	%r<28>;
	.reg .b32 	%f<23>;
	.reg .b64 	%rd<3>;

	ld.param.u64 	%rd1, [UnmultSurfaceKernel_param_0];
	ld.param.u64 	%rd2, [UnmultSurfaceKernel_param_1];
	ld.param.u32 	%r6, [UnmultSurfaceKernel_param_2];
	ld.param.u32 	%r7, [UnmultSurfaceKernel_param_3];
	ld.param.u32 	%r8, [UnmultSurfaceKernel_param_4];
	ld.param.u32 	%r9, [UnmultSurfaceKernel_param_5];
	ld.param.u32 	%r10, [UnmultSurfaceKernel_param_6];
	ld.param.u32 	%r11, [UnmultSurfaceKernel_param_7];
	mov.u32 	%r13, %ctaid.x;
	mov.u32 	%r14, %ntid.x;
	mov.u32 	%r15, %tid.x;
	mad.lo.s32 	%r1, %r13, %r14, %r15;
	mov.u32 	%r16, %ctaid.y;
	mov.u32 	%r17, %ntid.y;
	mov.u32 	%r18, %tid.y;
	mad.lo.s32 	%r19, %r16, %r17, %r18;
	setp.ge.s32 	%p1, %r1, %r10;
	setp.ge.s32 	%p2, %r19, %r11;
	or.pred  	%p3, %p1, %p2;
	@%p3 bra 	$L__BB0_5;
	add.s32 	%r3, %r8, %r1;
	add.s32 	%r4, %r9, %r19;
	setp.ge.s32 	%p4, %r3, %r6;
	setp.ge.s32 	%p5, %r4, %r7;
	or.pred  	%p6, %p4, %p5;
	@%p6 bra 	$L__BB0_5;
	shl.b32 	%r5, %r3, 4;
	suld.b.2d.v4.b32.trap {%r20, %r21, %r22, %r23}, [%rd1, {%r5, %r4}];
	mov.b32 	%f1, %r20;
	mov.b32 	%f2, %r21;
	mov.b32 	%f3, %r22;
	max.f32 	%f17, %f1, %f2;
	max.f32 	%f4, %f17, %f3;
	setp.lt.f32 	%p7, %f4, 0f358637BD;
	mov.f32 	%f19, 0f00000000;
	mov.f32 	%f20, %f19;
	mov.f32 	%f21, %f19;
	mov.f32 	%f22, %f19;
	@%p7 bra 	$L__BB0_4;
	sqrt.rn.f32 	%f22, %f4;
	rcp.rn.f32 	%f18, %f22;
	mul.f32 	%f19, %f18, %f1;
	mul.f32 	%f20, %f18, %f2;
	mul.f32 	%f21, %f18, %f3;
$L__BB0_4:
	mov.b32 	%r24, %f19;
	mov.b32 	%r25, %f20;
	mov.b32 	%r26, %f21;
	mov.b32 	%r27, %f22;
	sust.b.2d.v4.b32.trap 	[%rd2, {%r5, %r4}], {%r24, %r25, %r26, %r27};
$L__BB0_5:
	ret;

}
	// .globl	PrefilterSurfaceKernel
.visible .entry PrefilterSurfaceKernel(
	.param .u64 PrefilterSurfaceKernel_param_0,
	.param .u64 PrefilterSurfaceKernel_param_1,
	.param .u32 PrefilterSurfaceKernel_param_2,
	.param .u32 PrefilterSurfaceKernel_param_3,
	.param .f32 PrefilterSurfaceKernel_param_4,
	.param .f32 PrefilterSurfaceKernel_param_5,
	.param .f32 PrefilterSurfaceKernel_param_6,
	.param .f32 PrefilterSurfaceKernel_param_7,
	.param .f32 PrefilterSurfaceKernel_param_8,
	.param .f32 PrefilterSurfaceKernel_param_9,
	.param .u32 PrefilterSurfaceKernel_param_10,
	.param .u32 PrefilterSurfaceKernel_param_11,
	.param .u32 PrefilterSurfaceKernel_param_12,
	.param .u32 PrefilterSurfaceKernel_param_13
)
{
	.reg .pred 	%p<83>;
	.reg .b32 	%r<108>;
	.reg .b32 	%f<802>;
	.reg .b64 	%rd<3>;

	ld.param.u64 	%rd1, [PrefilterSurfaceKernel_param_0];
	ld.param.u64 	%rd2, [PrefilterSurfaceKernel_param_1];
	ld.param.u32 	%r12, [PrefilterSurfaceKernel_param_3];
	ld.param.f32 	%f309, [PrefilterSurfaceKernel_param_4];
	ld.param.f32 	%f310, [PrefilterSurfaceKernel_param_5];
	ld.param.f32 	%f311, [PrefilterSurfaceKernel_param_6];
	ld.param.f32 	%f312, [PrefilterSurfaceKernel_param_7];
	ld.param.f32 	%f313, [PrefilterSurfaceKernel_param_8];
	ld.param.f32 	%f314, [PrefilterSurfaceKernel_param_9];
	ld.param.u32 	%r13, [PrefilterSurfaceKernel_param_10];
	ld.param.u32 	%r14, [PrefilterSurfaceKernel_param_11];
	ld.param.u32 	%r15, [PrefilterSurfaceKernel_param_12];
	ld.param.u32 	%r16, [PrefilterSurfaceKernel_param_13];
	mov.u32 	%r18, %ctaid.x;
	mov.u32 	%r19, %ntid.x;
	mov.u32 	%r20, %tid.x;
	mad.lo.s32 	%r1, %r18, %r19, %r20;
	mov.u32 	%r21, %ctaid.y;
	mov.u32 	%r22, %ntid.y;
	mov.u32 	%r23, %tid.y;
	mad.lo.s32 	%r24, %r21, %r22, %r23;
	setp.ge.s32 	%p5, %r1, %r15;
	setp.ge.s32 	%p6, %r24, %r16;
	or.pred  	%p7, %p5, %p6;
	@%p7 bra 	$L__BB1_70;
	ld.param.u32 	%r102, [PrefilterSurfaceKernel_param_2];
	add.s32 	%r3, %r13, %r1;
	add.s32 	%r4, %r14, %r24;
	setp.ge.s32 	%p8, %r3, %r102;
	setp.ge.s32 	%p9, %r4, %r12;
	or.pred  	%p10, %p8, %p9;
	mov.f32 	%f694, 0f00000000;
	mov.f32 	%f695, 0f00000000;
	mov.f32 	%f696, 0f00000000;
	mov.f32 	%f697, 0f00000000;
	mov.f32 	%f698, 0f00000000;
	@%p10 bra 	$L__BB1_70;
	mul.f32 	%f316, %f309, %f310;
	sub.f32 	%f1, %f309, %f316;
	add.f32 	%f317, %f309, %f316;
	sub.f32 	%f2, %f317, %f1;
	or.b32  	%r25, %r3, %r4;
	setp.lt.s32 	%p11, %r25, 0;
	@%p11 bra 	$L__BB1_7;
	shl.b32 	%r26, %r3, 4;
	suld.b.2d.v4.b32.trap {%r27, %r28, %r29, %r30}, [%rd1, {%r26, %r4}];
	mov.b32 	%f3, %r27;
	mov.b32 	%f4, %r28;
	mov.b32 	%f5, %r29;
	max.f32 	%f319, %f3, %f4;
	max.f32 	%f6, %f319, %f5;
	setp.leu.f32 	%p12, %f6, 0f358637BD;
	mov.f32 	%f681, 0f00000000;
	mov.f32 	%f682, %f681;
	mov.f32 	%f683, %f681;
	mov.f32 	%f684, %f681;
	@%p12 bra 	$L__BB1_5;
	sqrt.rn.f32 	%f681, %f6;
	rcp.rn.f32 	%f320, %f681;
	mul.f32 	%f684, %f320, %f3;
	mul.f32 	%f683, %f320, %f4;
	mul.f32 	%f682, %f320, %f5;
$L__BB1_5:
	mul.f32 	%f322, %f684, 0f3E59B3D0;
	fma.rn.f32 	%f323, %f683, 0f3F371759, %f322;
	fma.rn.f32 	%f324, %f682, 0f3D93DD98, %f323;
	sub.f32 	%f325, %f324, %f1;
	div.rn.f32 	%f326, %f325, %f2;
	max.f32 	%f327, %f326, 0f00000000;
	min.f32 	%f328, %f327, 0f3F800000;
	mul.f32 	%f329, %f328, %f328;
	add.f32 	%f330, %f328, %f328;
	mov.f32 	%f331, 0f40400000;
	sub.f32 	%f332, %f331, %f330;
	mul.f32 	%f15, %f329, %f332;
	setp.leu.f32 	%p13, %f15, 0f00000000;
	@%p13 bra 	$L__BB1_7;
	mul.f32 	%f334, %f311, %f684;
	sub.f32 	%f335, %f684, %f334;
	fma.rn.f32 	%f336, %f314, %f335, %f334;
	mul.f32 	%f337, %f312, %f683;
	sub.f32 	%f338, %f683, %f337;
	fma.rn.f32 	%f339, %f314, %f338, %f337;
	mul.f32 	%f340, %f313, %f682;
	sub.f32 	%f341, %f682, %f340;
	fma.rn.f32 	%f342, %f314, %f341, %f340;
	mul.f32 	%f343, %f336, %f15;
	fma.rn.f32 	%f694, %f343, 0f3E800000, 0f00000000;
	mul.f32 	%f344, %f339, %f15;
	fma.rn.f32 	%f695, %f344, 0f3E800000, 0f00000000;
	mul.f32 	%f345, %f342, %f15;
	fma.rn.f32 	%f696, %f345, 0f3E800000, 0f00000000;
	mul.f32 	%f346, %f681, %f15;
	fma.rn.f32 	%f697, %f346, 0f3E800000, 0f00000000;
	mov.f32 	%f698, 0f3E800000;
$L__BB1_7:
	ld.param.u32 	%r103, [PrefilterSurfaceKernel_param_2];
	setp.lt.s32 	%p14, %r4, 0;
	setp.lt.s32 	%p15, %r3, 1;
	setp.gt.s32 	%p16, %r3, %r103;
	or.pred  	%p17, %p15, %p14;
	or.pred  	%p18, %p17, %p16;
	@%p18 bra 	$L__BB1_12;
	shl.b32 	%r31, %r3, 4;
	add.s32 	%r32, %r31, -16;
	suld.b.2d.v4.b32.trap {%r33, %r34, %r35, %r36}, [%rd1, {%r32, %r4}];
	mov.b32 	%f25, %r33;
	mov.b32 	%f26, %r34;
	mov.b32 	%f27, %r35;
	max.f32 	%f348, %f25, %f26;
	max.f32 	%f28, %f348, %f27;
	setp.leu.f32 	%p19, %f28, 0f358637BD;
	mov.f32 	%f690, 0f00000000;
	mov.f32 	%f691, %f690;
	mov.f32 	%f692, %f690;
	mov.f32 	%f693, %f690;
	@%p19 bra 	$L__BB1_10;
	sqrt.rn.f32 	%f690, %f28;
	rcp.rn.f32 	%f349, %f690;
	mul.f32 	%f693, %f349, %f25;
	mul.f32 	%f692, %f349, %f26;
	mul.f32 	%f691, %f349, %f27;
$L__BB1_10:
	mul.f32 	%f350, %f693, 0f3E59B3D0;
	fma.rn.f32 	%f351, %f692, 0f3F371759, %f350;
	fma.rn.f32 	%f352, %f691, 0f3D93DD98, %f351;
	sub.f32 	%f353, %f352, %f1;
	div.rn.f32 	%f354, %f353, %f2;
	max.f32 	%f355, %f354, 0f00000000;
	min.f32 	%f356, %f355, 0f3F800000;
	mul.f32 	%f357, %f356, %f356;
	add.f32 	%f358, %f356, %f356;
	mov.f32 	%f359, 0f40400000;
	sub.f32 	%f360, %f359, %f358;
	mul.f32 	%f37, %f357, %f360;
	setp.leu.f32 	%p20, %f37, 0f00000000;
	@%p20 bra 	$L__BB1_12;
	mul.f32 	%f361, %f311, %f693;
	sub.f32 	%f362, %f693, %f361;
	fma.rn.f32 	%f363, %f314, %f362, %f361;
	mul.f32 	%f364, %f312, %f692;
	sub.f32 	%f365, %f692, %f364;
	fma.rn.f32 	%f366, %f314, %f365, %f364;
	mul.f32 	%f367, %f313, %f691;
	sub.f32 	%f368, %f691, %f367;
	fma.rn.f32 	%f369, %f314, %f368, %f367;
	mul.f32 	%f370, %f363, %f37;
	fma.rn.f32 	%f694, %f370, 0f3E000000, %f694;
	mul.f32 	%f371, %f366, %f37;
	fma.rn.f32 	%f695, %f371, 0f3E000000, %f695;
	mul.f32 	%f372, %f369, %f37;
	fma.rn.f32 	%f696, %f372, 0f3E000000, %f696;
	mul.f32 	%f373, %f690, %f37;
	fma.rn.f32 	%f697, %f373, 0f3E000000, %f697;
	add.f32 	%f698, %f698, 0f3E000000;
$L__BB1_12:
	ld.param.u32 	%r104, [PrefilterSurfaceKernel_param_2];
	setp.lt.s32 	%p21, %r4, 0;
	add.s32 	%r5, %r3, 1;
	setp.lt.s32 	%p22, %r3, -1;
	setp.ge.s32 	%p23, %r5, %r104;
	or.pred  	%p1, %p22, %p23;
	or.pred  	%p24, %p1, %p21;
	@%p24 bra 	$L__BB1_17;
	shl.b32 	%r37, %r5, 4;
	suld.b.2d.v4.b32.trap {%r38, %r39, %r40, %r41}, [%rd1, {%r37, %r4}];
	mov.b32 	%f48, %r38;
	mov.b32 	%f49, %r39;
	mov.b32 	%f50, %r40;
	max.f32 	%f375, %f48, %f49;
	max.f32 	%f51, %f375, %f50;
	setp.leu.f32 	%p25, %f51, 0f358637BD;
	mov.f32 	%f699, 0f00000000;
	mov.f32 	%f700, %f699;
	mov.f32 	%f701, %f699;
	mov.f32 	%f702, %f699;
	@%p25 bra 	$L__BB1_15;
	sqrt.rn.f32 	%f699, %f51;
	rcp.rn.f32 	%f376, %f699;
	mul.f32 	%f702, %f376, %f48;
	mul.f32 	%f701, %f376, %f49;
	mul.f32 	%f700, %f376, %f50;
$L__BB1_15:
	mul.f32 	%f377, %f702, 0f3E59B3D0;
	fma.rn.f32 	%f378, %f701, 0f3F371759, %f377;
	fma.rn.f32 	%f379, %f700, 0f3D93DD98, %f378;
	sub.f32 	%f380, %f379, %f1;
	div.rn.f32 	%f381, %f380, %f2;
	max.f32 	%f382, %f381, 0f00000000;
	min.f32 	%f383, %f382, 0f3F800000;
	mul.f32 	%f384, %f383, %f383;
	add.f32 	%f385, %f383, %f383;
	mov.f32 	%f386, 0f40400000;
	sub.f32 	%f387, %f386, %f385;
	mul.f32 	%f60, %f384, %f387;
	setp.leu.f32 	%p26, %f60, 0f00000000;
	@%p26 bra 	$L__BB1_17;
	mul.f32 	%f388, %f311, %f702;
	sub.f32 	%f389, %f702, %f388;
	fma.rn.f32 	%f390, %f314, %f389, %f388;
	mul.f32 	%f391, %f312, %f701;
	sub.f32 	%f392, %f701, %f391;
	fma.rn.f32 	%f393, %f314, %f392, %f391;
	mul.f32 	%f394, %f313, %f700;
	sub.f32 	%f395, %f700, %f394;
	fma.rn.f32 	%f396, %f314, %f395, %f394;
	mul.f32 	%f397, %f390, %f60;
	fma.rn.f32 	%f694, %f397, 0f3E000000, %f694;
	mul.f32 	%f398, %f393, %f60;
	fma.rn.f32 	%f695, %f398, 0f3E000000, %f695;
	mul.f32 	%f399, %f396, %f60;
	fma.rn.f32 	%f696, %f399, 0f3E000000, %f696;
	mul.f32 	%f400, %f699, %f60;
	fma.rn.f32 	%f697, %f400, 0f3E000000, %f697;
	add.f32 	%f698, %f698, 0f3E000000;
$L__BB1_17:
	setp.lt.s32 	%p27, %r3, 0;
	setp.lt.s32 	%p28, %r4, 1;
	setp.gt.s32 	%p29, %r4, %r12;
	or.pred  	%p2, %p28, %p29;
	or.pred  	%p30, %p27, %p2;
	@%p30 bra 	$L__BB1_22;
	add.s32 	%r42, %r4, -1;
	shl.b32 	%r43, %r3, 4;
	suld.b.2d.v4.b32.trap {%r44, %r45, %r46, %r47}, [%rd1, {%r43, %r42}];
	mov.b32 	%f71, %r44;
	mov.b32 	%f72, %r45;
	mov.b32 	%f73, %r46;
	max.f32 	%f402, %f71, %f72;
	max.f32 	%f74, %f402, %f73;
	setp.leu.f32 	%p31, %f74, 0f358637BD;
	mov.f32 	%f708, 0f00000000;
	mov.f32 	%f709, %f708;
	mov.f32 	%f710, %f708;
	mov.f32 	%f711, %f708;
	@%p31 bra 	$L__BB1_20;
	sqrt.rn.f32 	%f708, %f74;
	rcp.rn.f32 	%f403, %f708;
	mul.f32 	%f711, %f403, %f71;
	mul.f32 	%f710, %f403, %f72;
	mul.f32 	%f709, %f403, %f73;
$L__BB1_20:
	mul.f32 	%f404, %f711, 0f3E59B3D0;
	fma.rn.f32 	%f405, %f710, 0f3F371759, %f404;
	fma.rn.f32 	%f406, %f709, 0f3D93DD98, %f405;
	sub.f32 	%f407, %f406, %f1;
	div.rn.f32 	%f408, %f407, %f2;
	max.f32 	%f409, %f408, 0f00000000;
	min.f32 	%f410, %f409, 0f3F800000;
	mul.f32 	%f411, %f410, %f410;
	add.f32 	%f412, %f410, %f410;
	mov.f32 	%f413, 0f40400000;
	sub.f32 	%f414, %f413, %f412;
	mul.f32 	%f83, %f411, %f414;
	setp.leu.f32 	%p32, %f83, 0f00000000;
	@%p32 bra 	$L__BB1_22;
	mul.f32 	%f415, %f311, %f711;
	sub.f32 	%f416, %f711, %f415;
	fma.rn.f32 	%f417, %f314, %f416, %f415;
	mul.f32 	%f418, %f312, %f710;
	sub.f32 	%f419, %f710, %f418;
	fma.rn.f32 	%f420, %f314, %f419, %f418;
	mul.f32 	%f421, %f313, %f709;
	sub.f32 	%f422, %f709, %f421;
	fma.rn.f32 	%f423, %f314, %f422, %f421;
	mul.f32 	%f424, %f417, %f83;
	fma.rn.f32 	%f694, %f424, 0f3E000000, %f694;
	mul.f32 	%f425, %f420, %f83;
	fma.rn.f32 	%f695, %f425, 0f3E000000, %f695;
	mul.f32 	%f426, %f423, %f83;
	fma.rn.f32 	%f696, %f426, 0f3E000000, %f696;
	mul.f32 	%f427, %f708, %f83;
	fma.rn.f32 	%f697, %f427, 0f3E000000, %f697;
	add.f32 	%f698, %f698, 0f3E000000;
$L__BB1_22:
	setp.lt.s32 	%p33, %r3, 0;
	add.s32 	%r6, %r4, 1;
	setp.lt.s32 	%p34, %r4, -1;
	setp.ge.s32 	%p35, %r6, %r12;
	or.pred  	%p3, %p34, %p35;
	or.pred  	%p37, %p33, %p3;
	@%p37 bra 	$L__BB1_27;
	shl.b32 	%r48, %r3, 4;
	suld.b.2d.v4.b32.trap {%r49, %r50, %r51, %r52}, [%rd1, {%r48, %r6}];
	mov.b32 	%f94, %r49;
	mov.b32 	%f95, %r50;
	mov.b32 	%f96, %r51;
	max.f32 	%f429, %f94, %f95;
	max.f32 	%f97, %f429, %f96;
	setp.leu.f32 	%p38, %f97, 0f358637BD;
	mov.f32 	%f717, 0f00000000;
	mov.f32 	%f718, %f717;
	mov.f32 	%f719, %f717;
	mov.f32 	%f720, %f717;
	@%p38 bra 	$L__BB1_25;
	sqrt.rn.f32 	%f717, %f97;
	rcp.rn.f32 	%f430, %f717;
	mul.f32 	%f720, %f430, %f94;
	mul.f32 	%f719, %f430, %f95;
	mul.f32 	%f718, %f430, %f96;
$L__BB1_25:
	mul.f32 	%f431, %f720, 0f3E59B3D0;
	fma.rn.f32 	%f432, %f719, 0f3F371759, %f431;
	fma.rn.f32 	%f433, %f718, 0f3D93DD98, %f432;
	sub.f32 	%f434, %f433, %f1;
	div.rn.f32 	%f435, %f434, %f2;
	max.f32 	%f436, %f435, 0f00000000;
	min.f32 	%f437, %f436, 0f3F800000;
	mul.f32 	%f438, %f437, %f437;
	add.f32 	%f439, %f437, %f437;
	mov.f32 	%f440, 0f40400000;
	sub.f32 	%f441, %f440, %f439;
	mul.f32 	%f106, %f438, %f441;
	setp.leu.f32 	%p39, %f106, 0f00000000;
	@%p39 bra 	$L__BB1_27;
	mul.f32 	%f442, %f311, %f720;
	sub.f32 	%f443, %f720, %f442;
	fma.rn.f32 	%f444, %f314, %f443, %f442;
	mul.f32 	%f445, %f312, %f719;
	sub.f32 	%f446, %f719, %f445;
	fma.rn.f32 	%f447, %f314, %f446, %f445;
	mul.f32 	%f448, %f313, %f718;
	sub.f32 	%f449, %f718, %f448;
	fma.rn.f32 	%f450, %f314, %f449, %f448;
	mul.f32 	%f451, %f444, %f106;
	fma.rn.f32 	%f694, %f451, 0f3E000000, %f694;
	mul.f32 	%f452, %f447, %f106;
	fma.rn.f32 	%f695, %f452, 0f3E000000, %f695;
	mul.f32 	%f453, %f450, %f106;
	fma.rn.f32 	%f696, %f453, 0f3E000000, %f696;
	mul.f32 	%f454, %f717, %f106;
	fma.rn.f32 	%f697, %f454, 0f3E000000, %f697;
	add.f32 	%f698, %f698, 0f3E000000;
$L__BB1_27:
	ld.param.u32 	%r105, [PrefilterSurfaceKernel_param_2];
	setp.lt.s32 	%p40, %r4, 0;
	add.s32 	%r7, %r3, -2;
	setp.lt.s32 	%p41, %r3, 2;
	setp.ge.s32 	%p42, %r7, %r105;
	or.pred  	%p43, %p41, %p40;
	or.pred  	%p44, %p43, %p42;
	@%p44 bra 	$L__BB1_32;
	shl.b32 	%r53, %r7, 4;
	suld.b.2d.v4.b32.trap {%r54, %r55, %r56, %r57}, [%rd1, {%r53, %r4}];
	mov.b32 	%f117, %r54;
	mov.b32 	%f118, %r55;
	mov.b32 	%f119, %r56;
	max.f32 	%f456, %f117, %f118;
	max.f32 	%f120, %f456, %f119;
	setp.leu.f32 	%p45, %f120, 0f358637BD;
	mov.f32 	%f726, 0f00000000;
	mov.f32 	%f727, %f726;
	mov.f32 	%f728, %f726;
	mov.f32 	%f729, %f726;
	@%p45 bra 	$L__BB1_30;
	sqrt.rn.f32 	%f726, %f120;
	rcp.rn.f32 	%f457, %f726;
	mul.f32 	%f729, %f457, %f117;
	mul.f32 	%f728, %f457, %f118;
	mul.f32 	%f727, %f457, %f119;
$L__BB1_30:
	mul.f32 	%f458, %f729, 0f3E59B3D0;
	fma.rn.f32 	%f459, %f728, 0f3F371759, %f458;
	fma.rn.f32 	%f460, %f727, 0f3D93DD98, %f459;
	sub.f32 	%f461, %f460, %f1;
	div.rn.f32 	%f462, %f461, %f2;
	max.f32 	%f463, %f462, 0f00000000;
	min.f32 	%f464, %f463, 0f3F800000;
	mul.f32 	%f465, %f464, %f464;
	add.f32 	%f466, %f464, %f464;
	mov.f32 	%f467, 0f40400000;
	sub.f32 	%f468, %f467, %f466;
	mul.f32 	%f129, %f465, %f468;
	setp.leu.f32 	%p46, %f129, 0f00000000;
	@%p46 bra 	$L__BB1_32;
	mul.f32 	%f469, %f311, %f729;
	sub.f32 	%f470, %f729, %f469;
	fma.rn.f32 	%f471, %f314, %f470, %f469;
	mul.f32 	%f472, %f312, %f728;
	sub.f32 	%f473, %f728, %f472;
	fma.rn.f32 	%f474, %f314, %f473, %f472;
	mul.f32 	%f475, %f313, %f727;
	sub.f32 	%f476, %f727, %f475;
	fma.rn.f32 	%f477, %f314, %f476, %f475;
	mul.f32 	%f478, %f471, %f129;
	fma.rn.f32 	%f694, %f478, 0f3D800000, %f694;
	mul.f32 	%f479, %f474, %f129;
	fma.rn.f32 	%f695, %f479, 0f3D800000, %f695;
	mul.f32 	%f480, %f477, %f129;
	fma.rn.f32 	%f696, %f480, 0f3D800000, %f696;
	mul.f32 	%f481, %f726, %f129;
	fma.rn.f32 	%f697, %f481, 0f3D800000, %f697;
	add.f32 	%f698, %f698, 0f3D800000;
$L__BB1_32:
	ld.param.u32 	%r106, [PrefilterSurfaceKernel_param_2];
	setp.lt.s32 	%p47, %r4, 0;
	add.s32 	%r8, %r3, 2;
	setp.lt.s32 	%p48, %r3, -2;
	setp.ge.s32 	%p49, %r8, %r106;
	or.pred  	%p50, %p48, %p47;
	or.pred  	%p51, %p50, %p49;
	@%p51 bra 	$L__BB1_37;
	shl.b32 	%r58, %r8, 4;
	suld.b.2d.v4.b32.trap {%r59, %r60, %r61, %r62}, [%rd1, {%r58, %r4}];
	mov.b32 	%f140, %r59;
	mov.b32 	%f141, %r60;
	mov.b32 	%f142, %r61;
	max.f32 	%f483, %f140, %f141;
	max.f32 	%f143, %f483, %f142;
	setp.leu.f32 	%p52, %f143, 0f358637BD;
	mov.f32 	%f735, 0f00000000;
	mov.f32 	%f736, %f735;
	mov.f32 	%f737, %f735;
	mov.f32 	%f738, %f735;
	@%p52 bra 	$L__BB1_35;
	sqrt.rn.f32 	%f735, %f143;
	rcp.rn.f32 	%f484, %f735;
	mul.f32 	%f738, %f484, %f140;
	mul.f32 	%f737, %f484, %f141;
	mul.f32 	%f736, %f484, %f142;
$L__BB1_35:
	mul.f32 	%f485, %f738, 0f3E59B3D0;
	fma.rn.f32 	%f486, %f737, 0f3F371759, %f485;
	fma.rn.f32 	%f487, %f736, 0f3D93DD98, %f486;
	sub.f32 	%f488, %f487, %f1;
	div.rn.f32 	%f489, %f488, %f2;
	max.f32 	%f490, %f489, 0f00000000;
	min.f32 	%f491, %f490, 0f3F800000;
	mul.f32 	%f492, %f491, %f491;
	add.f32 	%f493, %f491, %f491;
	mov.f32 	%f494, 0f40400000;
	sub.f32 	%f495, %f494, %f493;
	mul.f32 	%f152, %f492, %f495;
	setp.leu.f32 	%p53, %f152, 0f00000000;
	@%p53 bra 	$L__BB1_37;
	mul.f32 	%f496, %f311, %f738;
	sub.f32 	%f497, %f738, %f496;
	fma.rn.f32 	%f498, %f314, %f497, %f496;
	mul.f32 	%f499, %f312, %f737;
	sub.f32 	%f500, %f737, %f499;
	fma.rn.f32 	%f501, %f314, %f500, %f499;
	mul.f32 	%f502, %f313, %f736;
	sub.f32 	%f503, %f736, %f502;
	fma.rn.f32 	%f504, %f314, %f503, %f502;
	mul.f32 	%f505, %f498, %f152;
	fma.rn.f32 	%f694, %f505, 0f3D800000, %f694;
	mul.f32 	%f506, %f501, %f152;
	fma.rn.f32 	%f695, %f506, 0f3D800000, %f695;
	mul.f32 	%f507, %f504, %f152;
	fma.rn.f32 	%f696, %f507, 0f3D800000, %f696;
	mul.f32 	%f508, %f735, %f152;
	fma.rn.f32 	%f697, %f508, 0f3D800000, %f697;
	add.f32 	%f698, %f698, 0f3D800000;
$L__BB1_37:
	setp.lt.s32 	%p54, %r3, 0;
	add.s32 	%r9, %r4, -2;
	setp.lt.s32 	%p55, %r4, 2;
	setp.ge.s32 	%p56, %r9, %r12;
	or.pred  	%p57, %p55, %p54;
	or.pred  	%p58, %p57, %p56;
	@%p58 bra 	$L__BB1_42;
	shl.b32 	%r63, %r3, 4;
	suld.b.2d.v4.b32.trap {%r64, %r65, %r66, %r67}, [%rd1, {%r63, %r9}];
	mov.b32 	%f163, %r64;
	mov.b32 	%f164, %r65;
	mov.b32 	%f165, %r66;
	max.f32 	%f510, %f163, %f164;
	max.f32 	%f166, %f510, %f165;
	setp.leu.f32 	%p59, %f166, 0f358637BD;
	mov.f32 	%f744, 0f00000000;
	mov.f32 	%f745, %f744;
	mov.f32 	%f746, %f744;
	mov.f32 	%f747, %f744;
	@%p59 bra 	$L__BB1_40;
	sqrt.rn.f32 	%f744, %f166;
	rcp.rn.f32 	%f511, %f744;
	mul.f32 	%f747, %f511, %f163;
	mul.f32 	%f746, %f511, %f164;
	mul.f32 	%f745, %f511, %f165;
$L__BB1_40:
	mul.f32 	%f512, %f747, 0f3E59B3D0;
	fma.rn.f32 	%f513, %f746, 0f3F371759, %f512;
	fma.rn.f32 	%f514, %f745, 0f3D93DD98, %f513;
	sub.f32 	%f515, %f514, %f1;
	div.rn.f32 	%f516, %f515, %f2;
	max.f32 	%f517, %f516, 0f00000000;
	min.f32 	%f518, %f517, 0f3F800000;
	mul.f32 	%f519, %f518, %f518;
	add.f32 	%f520, %f518, %f518;
	mov.f32 	%f521, 0f40400000;
	sub.f32 	%f522, %f521, %f520;
	mul.f32 	%f175, %f519, %f522;
	setp.leu.f32 	%p60, %f175, 0f00000000;
	@%p60 bra 	$L__BB1_42;
	mul.f32 	%f523, %f311, %f747;
	sub.f32 	%f524, %f747, %f523;
	fma.rn.f32 	%f525, %f314, %f524, %f523;
	mul.f32 	%f526, %f312, %f746;
	sub.f32 	%f527, %f746, %f526;
	fma.rn.f32 	%f528, %f314, %f527, %f526;
	mul.f32 	%f529, %f313, %f745;
	sub.f32 	%f530, %f745, %f529;
	fma.rn.f32 	%f531, %f314, %f530, %f529;
	mul.f32 	%f532, %f525, %f175;
	fma.rn.f32 	%f694, %f532, 0f3D800000, %f694;
	mul.f32 	%f533, %f528, %f175;
	fma.rn.f32 	%f695, %f533, 0f3D800000, %f695;
	mul.f32 	%f534, %f531, %f175;
	fma.rn.f32 	%f696, %f534, 0f3D800000, %f696;
	mul.f32 	%f535, %f744, %f175;
	fma.rn.f32 	%f697, %f535, 0f3D800000, %f697;
	add.f32 	%f698, %f698, 0f3D800000;
$L__BB1_42:
	setp.lt.s32 	%p61, %r3, 0;
	add.s32 	%r10, %r4, 2;
	setp.lt.s32 	%p62, %r4, -2;
	setp.ge.s32 	%p63, %r10, %r12;
	or.pred  	%p64, %p62, %p61;
	or.pred  	%p65, %p64, %p63;
	@%p65 bra 	$L__BB1_47;
	shl.b32 	%r68, %r3, 4;
	suld.b.2d.v4.b32.trap {%r69, %r70, %r71, %r72}, [%rd1, {%r68, %r10}];
	mov.b32 	%f186, %r69;
	mov.b32 	%f187, %r70;
	mov.b32 	%f188, %r71;
	max.f32 	%f537, %f186, %f187;
	max.f32 	%f189, %f537, %f188;
	setp.leu.f32 	%p66, %f189, 0f358637BD;
	mov.f32 	%f753, 0f00000000;
	mov.f32 	%f754, %f753;
	mov.f32 	%f755, %f753;
	mov.f32 	%f756, %f753;
	@%p66 bra 	$L__BB1_45;
	sqrt.rn.f32 	%f753, %f189;
	rcp.rn.f32 	%f538, %f753;
	mul.f32 	%f756, %f538, %f186;
	mul.f32 	%f755, %f538, %f187;
	mul.f32 	%f754, %f538, %f188;
$L__BB1_45:
	mul.f32 	%f539, %f756, 0f3E59B3D0;
	fma.rn.f32 	%f540, %f755, 0f3F371759, %f539;
	fma.rn.f32 	%f541, %f754, 0f3D93DD98, %f540;
	sub.f32 	%f542, %f541, %f1;
	div.rn.f32 	%f543, %f542, %f2;
	max.f32 	%f544, %f543, 0f00000000;
	min.f32 	%f545, %f544, 0f3F800000;
	mul.f32 	%f546, %f545, %f545;
	add.f32 	%f547, %f545, %f545;
	mov.f32 	%f548, 0f40400000;
	sub.f32 	%f549, %f548, %f547;
	mul.f32 	%f198, %f546, %f549;
	setp.leu.f32 	%p67, %f198, 0f00000000;
	@%p67 bra 	$L__BB1_47;
	mul.f32 	%f550, %f311, %f756;
	sub.f32 	%f551, %f756, %f550;
	fma.rn.f32 	%f552, %f314, %f551, %f550;
	mul.f32 	%f553, %f312, %f755;
	sub.f32 	%f554, %f755, %f553;
	fma.rn.f32 	%f555, %f314, %f554, %f553;
	mul.f32 	%f556, %f313, %f754;
	sub.f32 	%f557, %f754, %f556;
	fma.rn.f32 	%f558, %f314, %f557, %f556;
	mul.f32 	%f559, %f552, %f198;
	fma.rn.f32 	%f694, %f559, 0f3D800000, %f694;
	mul.f32 	%f560, %f555, %f198;
	fma.rn.f32 	%f695, %f560, 0f3D800000, %f695;
	mul.f32 	%f561, %f558, %f198;
	fma.rn.f32 	%f696, %f561, 0f3D800000, %f696;
	mul.f32 	%f562, %f753, %f198;
	fma.rn.f32 	%f697, %f562, 0f3D800000, %f697;
	add.f32 	%f698, %f698, 0f3D800000;
$L__BB1_47:
	ld.param.u32 	%r107, [PrefilterSurfaceKernel_param_2];
	setp.lt.s32 	%p68, %r3, 1;
	setp.gt.s32 	%p69, %r3, %r107;
	or.pred  	%p4, %p68, %p69;
	or.pred  	%p70, %p4, %p2;
	@%p70 bra 	$L__BB1_52;
	add.s32 	%r73, %r4, -1;
	shl.b32 	%r74, %r3, 4;
	add.s32 	%r75, %r74, -16;
	suld.b.2d.v4.b32.trap {%r76, %r77, %r78, %r79}, [%rd1, {%r75, %r73}];
	mov.b32 	%f209, %r76;
	mov.b32 	%f210, %r77;
	mov.b32 	%f211, %r78;
	max.f32 	%f564, %f209, %f210;
	max.f32 	%f212, %f564, %f211;
	setp.leu.f32 	%p71, %f212, 0f358637BD;
	mov.f32 	%f762, 0f00000000;
	mov.f32 	%f763, %f762;
	mov.f32 	%f764, %f762;
	mov.f32 	%f765, %f762;
	@%p71 bra 	$L__BB1_50;
	sqrt.rn.f32 	%f762, %f212;
	rcp.rn.f32 	%f565, %f762;
	mul.f32 	%f765, %f565, %f209;
	mul.f32 	%f764, %f565, %f210;
	mul.f32 	%f763, %f565, %f211;
$L__BB1_50:
	mul.f32 	%f566, %f765, 0f3E59B3D0;
	fma.rn.f32 	%f567, %f764, 0f3F371759, %f566;
	fma.rn.f32 	%f568, %f763, 0f3D93DD98, %f567;
	sub.f32 	%f569, %f568, %f1;
	div.rn.f32 	%f570, %f569, %f2;
	max.f32 	%f571, %f570, 0f00000000;
	min.f32 	%f572, %f571, 0f3F800000;
	mul.f32 	%f573, %f572, %f572;
	add.f32 	%f574, %f572, %f572;
	mov.f32 	%f575, 0f40400000;
	sub.f32 	%f576, %f575, %f574;
	mul.f32 	%f221, %f573, %f576;
	setp.leu.f32 	%p72, %f221, 0f00000000;
	@%p72 bra 	$L__BB1_52;
	mul.f32 	%f577, %f311, %f765;
	sub.f32 	%f578, %f765, %f577;
	fma.rn.f32 	%f579, %f314, %f578, %f577;
	mul.f32 	%f580, %f312, %f764;
	sub.f32 	%f581, %f764, %f580;
	fma.rn.f32 	%f582, %f314, %f581, %f580;
	mul.f32 	%f583, %f313, %f763;
	sub.f32 	%f584, %f763, %f583;
	fma.rn.f32 	%f585, %f314, %f584, %f583;
	mul.f32 	%f586, %f579, %f221;
	fma.rn.f32 	%f694, %f586, 0f3D000000, %f694;
	mul.f32 	%f587, %f582, %f221;
	fma.rn.f32 	%f695, %f587, 0f3D000000, %f695;
	mul.f32 	%f588, %f585, %f221;
	fma.rn.f32 	%f696, %f588, 0f3D000000, %f696;
	mul.f32 	%f589, %f762, %f221;
	fma.rn.f32 	%f697, %f589, 0f3D000000, %f697;
	add.f32 	%f698, %f698, 0f3D000000;
$L__BB1_52:
	or.pred  	%p73, %p1, %p2;
	@%p73 bra 	$L__BB1_57;
	add.s32 	%r80, %r4, -1;
	shl.b32 	%r81, %r5, 4;
	suld.b.2d.v4.b32.trap {%r82, %r83, %r84, %r85}, [%rd1, {%r81, %r80}];
	mov.b32 	%f232, %r82;
	mov.b32 	%f233, %r83;
	mov.b32 	%f234, %r84;
	max.f32 	%f591, %f232, %f233;
	max.f32 	%f235, %f591, %f234;
	setp.leu.f32 	%p74, %f235, 0f358637BD;
	mov.f32 	%f771, 0f00000000;
	mov.f32 	%f772, %f771;
	mov.f32 	%f773, %f771;
	mov.f32 	%f774, %f771;
	@%p74 bra 	$L__BB1_55;
	sqrt.rn.f32 	%f771, %f235;
	rcp.rn.f32 	%f592, %f771;
	mul.f32 	%f774, %f592, %f232;
	mul.f32 	%f773, %f592, %f233;
	mul.f32 	%f772, %f592, %f234;
$L__BB1_55:
	mul.f32 	%f593, %f774, 0f3E59B3D0;
	fma.rn.f32 	%f594, %f773, 0f3F371759, %f593;
	fma.rn.f32 	%f595, %f772, 0f3D93DD98, %f594;
	sub.f32 	%f596, %f595, %f1;
	div.rn.f32 	%f597, %f596, %f2;
	max.f32 	%f598, %f597, 0f00000000;
	min.f32 	%f599, %f598, 0f3F800000;
	mul.f32 	%f600, %f599, %f599;
	add.f32 	%f601, %f599, %f599;
	mov.f32 	%f602, 0f40400000;
	sub.f32 	%f603, %f602, %f601;
	mul.f32 	%f244, %f600, %f603;
	setp.leu.f32 	%p75, %f244, 0f00000000;
	@%p75 bra 	$L__BB1_57;
	mul.f32 	%f604, %f311, %f774;
	sub.f32 	%f605, %f774, %f604;
	fma.rn.f32 	%f606, %f314, %f605, %f604;
	mul.f32 	%f607, %f312, %f773;
	sub.f32 	%f608, %f773, %f607;
	fma.rn.f32 	%f609, %f314, %f608, %f607;
	mul.f32 	%f610, %f313, %f772;
	sub.f32 	%f611, %f772, %f610;
	fma.rn.f32 	%f612, %f314, %f611, %f610;
	mul.f32 	%f613, %f606, %f244;
	fma.rn.f32 	%f694, %f613, 0f3D000000, %f694;
	mul.f32 	%f614, %f609, %f244;
	fma.rn.f32 	%f695, %f614, 0f3D000000, %f695;
	mul.f32 	%f615, %f612, %f244;
	fma.rn.f32 	%f696, %f615, 0f3D000000, %f696;
	mul.f32 	%f616, %f771, %f244;
	fma.rn.f32 	%f697, %f616, 0f3D000000, %f697;
	add.f32 	%f698, %f698, 0f3D000000;
$L__BB1_57:
	or.pred  	%p76, %p4, %p3;
	@%p76 bra 	$L__BB1_62;
	shl.b32 	%r86, %r3, 4;
	add.s32 	%r87, %r86, -16;
	suld.b.2d.v4.b32.trap {%r88, %r89, %r90, %r91}, [%rd1, {%r87, %r6}];
	mov.b32 	%f255, %r88;
	mov.b32 	%f256, %r89;
	mov.b32 	%f257, %r90;
	max.f32 	%f618, %f255, %f256;
	max.f32 	%f258, %f618, %f257;
	setp.leu.f32 	%p77, %f258, 0f358637BD;
	mov.f32 	%f780, 0f00000000;
	mov.f32 	%f781, %f780;
	mov.f32 	%f782, %f780;
	mov.f32 	%f783, %f780;
	@%p77 bra 	$L__BB1_60;
	sqrt.rn.f32 	%f780, %f258;
	rcp.rn.f32 	%f619, %f780;
	mul.f32 	%f783, %f619, %f255;
	mul.f32 	%f782, %f619, %f256;
	mul.f32 	%f781, %f619, %f257;
$L__BB1_60:
	mul.f32 	%f620, %f783, 0f3E59B3D0;
	fma.rn.f32 	%f621, %f782, 0f3F371759, %f620;
	fma.rn.f32 	%f622, %f781, 0f3D93DD98, %f621;
	sub.f32 	%f623, %f622, %f1;
	div.rn.f32 	%f624, %f623, %f2;
	max.f32 	%f625, %f624, 0f00000000;
	min.f32 	%f626, %f625, 0f3F800000;
	mul.f32 	%f627, %f626, %f626;
	add.f32 	%f628, %f626, %f626;
	mov.f32 	%f629, 0f40400000;
	sub.f32 	%f630, %f629, %f628;
	mul.f32 	%f267, %f627, %f630;
	setp.leu.f32 	%p78, %f267, 0f00000000;
	@%p78 bra 	$L__BB1_62;
	mul.f32 	%f631, %f311, %f783;
	sub.f32 	%f632, %f783, %f631;
	fma.rn.f32 	%f633, %f314, %f632, %f631;
	mul.f32 	%f634, %f312, %f782;
	sub.f32 	%f635, %f782, %f634;
	fma.rn.f32 	%f636, %f314, %f635, %f634;
	mul.f32 	%f637, %f313, %f781;
	sub.f32 	%f638, %f781, %f637;
	fma.rn.f32 	%f639, %f314, %f638, %f637;
	mul.f32 	%f640, %f633, %f267;
	fma.rn.f32 	%f694, %f640, 0f3D000000, %f694;
	mul.f32 	%f641, %f636, %f267;
	fma.rn.f32 	%f695, %f641, 0f3D000000, %f695;
	mul.f32 	%f642, %f639, %f267;
	fma.rn.f32 	%f696, %f642, 0f3D000000, %f696;
	mul.f32 	%f643, %f780, %f267;
	fma.rn.f32 	%f697, %f643, 0f3D000000, %f697;
	add.f32 	%f698, %f698, 0f3D000000;
$L__BB1_62:
	or.pred  	%p79, %p1, %p3;
	@%p79 bra 	$L__BB1_67;
	shl.b32 	%r92, %r5, 4;
	suld.b.2d.v4.b32.trap {%r93, %r94, %r95, %r96}, [%rd1, {%r92, %r6}];
	mov.b32 	%f278, %r93;
	mov.b32 	%f279, %r94;
	mov.b32 	%f280, %r95;
	max.f32 	%f645, %f278, %f279;
	max.f32 	%f281, %f645, %f280;
	setp.leu.f32 	%p80, %f281, 0f358637BD;
	mov.f32 	%f789, 0f00000000;
	mov.f32 	%f790, %f789;
	mov.f32 	%f791, %f789;
	mov.f32 	%f792, %f789;
	@%p80 bra 	$L__BB1_65;
	sqrt.rn.f32 	%f789, %f281;
	rcp.rn.f32 	%f646, %f789;
	mul.f32 	%f792, %f646, %f278;
	mul.f32 	%f791, %f646, %f279;
	mul.f32 	%f790, %f646, %f280;
$L__BB1_65:
	mul.f32 	%f647, %f792, 0f3E59B3D0;
	fma.rn.f32 	%f648, %f791, 0f3F371759, %f647;
	fma.rn.f32 	%f649, %f790, 0f3D93DD98, %f648;
	sub.f32 	%f650, %f649, %f1;
	div.rn.f32 	%f651, %f650, %f2;
	max.f32 	%f652, %f651, 0f00000000;
	min.f32 	%f653, %f652, 0f3F800000;
	mul.f32 	%f654, %f653, %f653;
	add.f32 	%f655, %f653, %f653;
	mov.f32 	%f656, 0f40400000;
	sub.f32 	%f657, %f656, %f655;
	mul.f32 	%f290, %f654, %f657;
	setp.leu.f32 	%p81, %f290, 0f00000000;
	@%p81 bra 	$L__BB1_67;
	mul.f32 	%f658, %f311, %f792;
	sub.f32 	%f659, %f792, %f658;
	fma.rn.f32 	%f660, %f314, %f659, %f658;
	mul.f32 	%f661, %f312, %f791;
	sub.f32 	%f662, %f791, %f661;
	fma.rn.f32 	%f663, %f314, %f662, %f661;
	mul.f32 	%f664, %f313, %f790;
	sub.f32 	%f665, %f790, %f664;
	fma.rn.f32 	%f666, %f314, %f665, %f664;
	mul.f32 	%f667, %f660, %f290;
	fma.rn.f32 	%f694, %f667, 0f3D000000, %f694;
	mul.f32 	%f668, %f663, %f290;
	fma.rn.f32 	%f695, %f668, 0f3D000000, %f695;
	mul.f32 	%f669, %f666, %f290;
	fma.rn.f32 	%f696, %f669, 0f3D000000, %f696;
	mul.f32 	%f670, %f789, %f290;
	fma.rn.f32 	%f697, %f670, 0f3D000000, %f697;
	add.f32 	%f698, %f698, 0f3D000000;
$L__BB1_67:
	setp.leu.f32 	%p82, %f698, 0f00000000;
	mov.f32 	%f798, 0f00000000;
	mov.f32 	%f799, %f798;
	mov.f32 	%f800, %f798;
	mov.f32 	%f801, %f798;
	@%p82 bra 	$L__BB1_69;
	rcp.rn.f32 	%f675, %f698;
	mul.f32 	%f798, %f694, %f675;
	mul.f32 	%f799, %f695, %f675;
	mul.f32 	%f800, %f696, %f675;
	mul.f32 	%f801, %f697, %f675;
$L__BB1_69:
	shl.b32 	%r97, %r3, 4;
	mov.b32 	%r98, %f798;
	mov.b32 	%r99, %f799;
	mov.b32 	%r100, %f800;
	mov.b32 	%r101, %f801;
	sust.b.2d.v4.b32.trap 	[%rd2, {%r97, %r4}], {%r98, %r99, %r100, %r101};
$L__BB1_70:
	ret;

}
	// .globl	DownsampleSurfaceKernel
.visible .entry DownsampleSurfaceKernel(
	.param .u64 DownsampleSurfaceKernel_param_0,
	.param .u64 DownsampleSurfaceKernel_param_1,
	.param .u32 DownsampleSurfaceKernel_param_2,
	.param .u32 DownsampleSurfaceKernel_param_3,
	.param .u32 DownsampleSurfaceKernel_param_4,
	.param .u32 DownsampleSurfaceKernel_param_5,
	.param .f32 DownsampleSurfaceKernel_param_6,
	.param .u32 DownsampleSurfaceKernel_param_7,
	.param .u32 DownsampleSurfaceKernel_param_8,
	.param .u32 DownsampleSurfaceKernel_param_9,
	.param .u32 DownsampleSurfaceKernel_param_10
)
{
	.reg .pred 	%p<38>;
	.reg .b32 	%r<77>;
	.reg .b32 	%f<206>;
	.reg .b64 	%rd<3>;

	ld.param.u64 	%rd1, [DownsampleSurfaceKernel_param_0];
	ld.param.u64 	%rd2, [DownsampleSurfaceKernel_param_1];
	ld.param.u32 	%r11, [DownsampleSurfaceKernel_param_2];
	ld.param.u32 	%r12, [DownsampleSurfaceKernel_param_3];
	ld.param.u32 	%r13, [DownsampleSurfaceKernel_param_4];
	ld.param.u32 	%r14, [DownsampleSurfaceKernel_param_5];
	ld.param.f32 	%f100, [DownsampleSurfaceKernel_param_6];
	ld.param.u32 	%r15, [DownsampleSurfaceKernel_param_7];
	ld.param.u32 	%r16, [DownsampleSurfaceKernel_param_8];
	ld.param.u32 	%r17, [DownsampleSurfaceKernel_param_9];
	ld.param.u32 	%r18, [DownsampleSurfaceKernel_param_10];
	mov.u32 	%r20, %ctaid.x;
	mov.u32 	%r21, %ntid.x;
	mov.u32 	%r22, %tid.x;
	mad.lo.s32 	%r1, %r20, %r21, %r22;
	mov.u32 	%r23, %ctaid.y;
	mov.u32 	%r24, %ntid.y;
	mov.u32 	%r25, %tid.y;
	mad.lo.s32 	%r26, %r23, %r24, %r25;
	setp.ge.s32 	%p7, %r1, %r17;
	setp.ge.s32 	%p8, %r26, %r18;
	or.pred  	%p9, %p7, %p8;
	@%p9 bra 	$L__BB2_23;
	add.s32 	%r3, %r15, %r1;
	add.s32 	%r4, %r16, %r26;
	setp.ge.s32 	%p10, %r3, %r13;
	setp.ge.s32 	%p11, %r4, %r14;
	or.pred  	%p12, %p10, %p11;
	@%p12 bra 	$L__BB2_23;
	cvt.rn.f32.s32 	%f102, %r3;
	add.f32 	%f103, %f102, 0f3F000000;
	fma.rn.f32 	%f1, %f103, 0f40000000, 0fBF000000;
	cvt.rn.f32.s32 	%f104, %r4;
	add.f32 	%f105, %f104, 0f3F000000;
	fma.rn.f32 	%f2, %f105, 0f40000000, 0fBF000000;
	add.f32 	%f106, %f1, 0f3F000000;
	cvt.rzi.s32.f32 	%r5, %f106;
	add.f32 	%f107, %f2, 0f3F000000;
	cvt.rzi.s32.f32 	%r6, %f107;
	setp.lt.s32 	%p13, %r5, 0;
	setp.ge.s32 	%p14, %r5, %r11;
	or.pred  	%p1, %p13, %p14;
	setp.lt.s32 	%p15, %r6, 0;
	setp.ge.s32 	%p16, %r6, %r12;
	or.pred  	%p2, %p15, %p16;
	or.pred  	%p18, %p1, %p2;
	mov.f32 	%f162, 0f00000000;
	mov.f32 	%f163, %f162;
	mov.f32 	%f164, %f162;
	mov.f32 	%f165, %f162;
	mov.f32 	%f166, %f162;
	@%p18 bra 	$L__BB2_4;
	shl.b32 	%r27, %r5, 4;
	suld.b.2d.v4.b32.trap {%r28, %r29, %r30, %r31}, [%rd1, {%r27, %r6}];
	mov.b32 	%f109, %r28;
	mov.b32 	%f110, %r29;
	mov.b32 	%f111, %r30;
	mov.b32 	%f112, %r31;
	fma.rn.f32 	%f162, %f109, 0f3E800000, 0f00000000;
	fma.rn.f32 	%f163, %f110, 0f3E800000, 0f00000000;
	fma.rn.f32 	%f164, %f111, 0f3E800000, 0f00000000;
	fma.rn.f32 	%f165, %f112, 0f3E800000, 0f00000000;
	mov.f32 	%f166, 0f3E800000;
$L__BB2_4:
	sub.f32 	%f113, %f1, %f100;
	add.f32 	%f114, %f113, 0f3F000000;
	cvt.rzi.s32.f32 	%r7, %f114;
	setp.lt.s32 	%p19, %r7, 0;
	setp.ge.s32 	%p20, %r7, %r11;
	or.pred  	%p3, %p19, %p20;
	or.pred  	%p21, %p3, %p2;
	@%p21 bra 	$L__BB2_6;
	shl.b32 	%r32, %r7, 4;
	suld.b.2d.v4.b32.trap {%r33, %r34, %r35, %r36}, [%rd1, {%r32, %r6}];
	mov.b32 	%f115, %r33;
	mov.b32 	%f116, %r34;
	mov.b32 	%f117, %r35;
	mov.b32 	%f118, %r36;
	fma.rn.f32 	%f162, %f115, 0f3E000000, %f162;
	fma.rn.f32 	%f163, %f116, 0f3E000000, %f163;
	fma.rn.f32 	%f164, %f117, 0f3E000000, %f164;
	fma.rn.f32 	%f165, %f118, 0f3E000000, %f165;
	add.f32 	%f166, %f166, 0f3E000000;
$L__BB2_6:
	add.f32 	%f119, %f1, %f100;
	add.f32 	%f120, %f119, 0f3F000000;
	cvt.rzi.s32.f32 	%r8, %f120;
	setp.lt.s32 	%p22, %r8, 0;
	setp.ge.s32 	%p23, %r8, %r11;
	or.pred  	%p4, %p22, %p23;
	or.pred  	%p24, %p4, %p2;
	@%p24 bra 	$L__BB2_8;
	shl.b32 	%r37, %r8, 4;
	suld.b.2d.v4.b32.trap {%r38, %r39, %r40, %r41}, [%rd1, {%r37, %r6}];
	mov.b32 	%f121, %r38;
	mov.b32 	%f122, %r39;
	mov.b32 	%f123, %r40;
	mov.b32 	%f124, %r41;
	fma.rn.f32 	%f162, %f121, 0f3E000000, %f162;
	fma.rn.f32 	%f163, %f122, 0f3E000000, %f163;
	fma.rn.f32 	%f164, %f123, 0f3E000000, %f164;
	fma.rn.f32 	%f165, %f124, 0f3E000000, %f165;
	add.f32 	%f166, %f166, 0f3E000000;
$L__BB2_8:
	sub.f32 	%f125, %f2, %f100;
	add.f32 	%f126, %f125, 0f3F000000;
	cvt.rzi.s32.f32 	%r9, %f126;
	setp.lt.s32 	%p25, %r9, 0;
	setp.ge.s32 	%p26, %r9, %r12;
	or.pred  	%p5, %p25, %p26;
	or.pred  	%p28, %p1, %p5;
	@%p28 bra 	$L__BB2_10;
	shl.b32 	%r42, %r5, 4;
	suld.b.2d.v4.b32.trap {%r43, %r44, %r45, %r46}, [%rd1, {%r42, %r9}];
	mov.b32 	%f127, %r43;
	mov.b32 	%f128, %r44;
	mov.b32 	%f129, %r45;
	mov.b32 	%f130, %r46;
	fma.rn.f32 	%f162, %f127, 0f3E000000, %f162;
	fma.rn.f32 	%f163, %f128, 0f3E000000, %f163;
	fma.rn.f32 	%f164, %f129, 0f3E000000, %f164;
	fma.rn.f32 	%f165, %f130, 0f3E000000, %f165;
	add.f32 	%f166, %f166, 0f3E000000;
$L__BB2_10:
	add.f32 	%f131, %f2, %f100;
	add.f32 	%f132, %f131, 0f3F000000;
	cvt.rzi.s32.f32 	%r10, %f132;
	setp.lt.s32 	%p29, %r10, 0;
	setp.ge.s32 	%p30, %r10, %r12;
	or.pred  	%p6, %p29, %p30;
	or.pred  	%p32, %p1, %p6;
	@%p32 bra 	$L__BB2_12;
	shl.b32 	%r47, %r5, 4;
	suld.b.2d.v4.b32.trap {%r48, %r49, %r50, %r51}, [%rd1, {%r47, %r10}];
	mov.b32 	%f133, %r48;
	mov.b32 	%f134, %r49;
	mov.b32 	%f135, %r50;
	mov.b32 	%f136, %r51;
	fma.rn.f32 	%f162, %f133, 0f3E000000, %f162;
	fma.rn.f32 	%f163, %f134, 0f3E000000, %f163;
	fma.rn.f32 	%f164, %f135, 0f3E000000, %f164;
	fma.rn.f32 	%f165, %f136, 0f3E000000, %f165;
	add.f32 	%f166, %f166, 0f3E000000;
$L__BB2_12:
	or.pred  	%p33, %p3, %p5;
	@%p33 bra 	$L__BB2_14;
	shl.b32 	%r52, %r7, 4;
	suld.b.2d.v4.b32.trap {%r53, %r54, %r55, %r56}, [%rd1, {%r52, %r9}];
	mov.b32 	%f137, %r53;
	mov.b32 	%f138, %r54;
	mov.b32 	%f139, %r55;
	mov.b32 	%f140, %r56;
	fma.rn.f32 	%f162, %f137, 0f3D800000, %f162;
	fma.rn.f32 	%f163, %f138, 0f3D800000, %f163;
	fma.rn.f32 	%f164, %f139, 0f3D800000, %f164;
	fma.rn.f32 	%f165, %f140, 0f3D800000, %f165;
	add.f32 	%f166, %f166, 0f3D800000;
$L__BB2_14:
	or.pred  	%p34, %p4, %p5;
	@%p34 bra 	$L__BB2_16;
	shl.b32 	%r57, %r8, 4;
	suld.b.2d.v4.b32.trap {%r58, %r59, %r60, %r61}, [%rd1, {%r57, %r9}];
	mov.b32 	%f141, %r58;
	mov.b32 	%f142, %r59;
	mov.b32 	%f143, %r60;
	mov.b32 	%f144, %r61;
	fma.rn.f32 	%f162, %f141, 0f3D800000, %f162;
	fma.rn.f32 	%f163, %f142, 0f3D800000, %f163;
	fma.rn.f32 	%f164, %f143, 0f3D800000, %f164;
	fma.rn.f32 	%f165, %f144, 0f3D800000, %f165;
	add.f32 	%f166, %f166, 0f3D800000;
$L__BB2_16:
	or.pred  	%p35, %p3, %p6;
	@%p35 bra 	$L__BB2_18;
	shl.b32 	%r62, %r7, 4;
	suld.b.2d.v4.b32.trap {%r63, %r64, %r65, %r66}, [%rd1, {%r62, %r10}];
	mov.b32 	%f145, %r63;
	mov.b32 	%f146, %r64;
	mov.b32 	%f147, %r65;
	mov.b32 	%f148, %r66;
	fma.rn.f32 	%f162, %f145, 0f3D800000, %f162;
	fma.rn.f32 	%f163, %f146, 0f3D800000, %f163;
	fma.rn.f32 	%f164, %f147, 0f3D800000, %f164;
	fma.rn.f32 	%f165, %f148, 0f3D800000, %f165;
	add.f32 	%f166, %f166, 0f3D800000;
$L__BB2_18:
	or.pred  	%p36, %p4, %p6;
	@%p36 bra 	$L__BB2_20;
	shl.b32 	%r67, %r8, 4;
	suld.b.2d.v4.b32.trap {%r68, %r69, %r70, %r71}, [%rd1, {%r67, %r10}];
	mov.b32 	%f149, %r68;
	mov.b32 	%f150, %r69;
	mov.b32 	%f151, %r70;
	mov.b32 	%f152, %r71;
	fma.rn.f32 	%f162, %f149, 0f3D800000, %f162;
	fma.rn.f32 	%f163, %f150, 0f3D800000, %f163;
	fma.rn.f32 	%f164, %f151, 0f3D800000, %f164;
	fma.rn.f32 	%f165, %f152, 0f3D800000, %f165;
	add.f32 	%f166, %f166, 0f3D800000;
$L__BB2_20:
	setp.leu.f32 	%p37, %f166, 0f00000000;
	mov.f32 	%f202, 0f00000000;
	mov.f32 	%f203, %f202;
	mov.f32 	%f204, %f202;
	mov.f32 	%f205, %f202;
	@%p37 bra 	$L__BB2_22;
	div.rn.f32 	%f202, %f162, %f166;
	div.rn.f32 	%f203, %f163, %f166;
	div.rn.f32 	%f204, %f164, %f166;
	div.rn.f32 	%f205, %f165, %f166;
$L__BB2_22:
	shl.b32 	%r72, %r3, 4;
	mov.b32 	%r73, %f202;
	mov.b32 	%r74, %f203;
	mov.b32 	%r75, %f204;
	mov.b32 	%r76, %f205;
	sust.b.2d.v4.b32.trap 	[%rd2, {%r72, %r4}], {%r73, %r74, %r75, %r76};
$L__BB2_23:
	ret;

}
	// .globl	LogTransPreblurHSurfaceKernel
.visible .entry LogTransPreblurHSurfaceKernel(
	.param .u64 LogTransPreblurHSurfaceKernel_param_0,
	.param .u64 LogTransPreblurHSurfaceKernel_param_1,
	.param .u32 LogTransPreblurHSurfaceKernel_param_2,
	.param .u32 LogTransPreblurHSurfaceKernel_param_3,
	.param .u32 LogTransPreblurHSurfaceKernel_param_4,
	.param .f32 LogTransPreblurHSurfaceKernel_param_5,
	.param .u32 LogTransPreblurHSurfaceKernel_param_6,
	.param .u32 LogTransPreblurHSurfaceKernel_param_7,
	.param .u32 LogTransPreblurHSurfaceKernel_param_8,
	.param .u32 LogTransPreblurHSurfaceKernel_param_9
)
{
	.reg .pred 	%p<17>;
	.reg .b32 	%r<68>;
	.reg .b32 	%f<155>;
	.reg .b64 	%rd<3>;

	ld.param.u64 	%rd1, [LogTransPreblurHSurfaceKernel_param_0];
	ld.param.u64 	%rd2, [LogTransPreblurHSurfaceKernel_param_1];
	ld.param.u32 	%r20, [LogTransPreblurHSurfaceKernel_param_2];
	ld.param.u32 	%r21, [LogTransPreblurHSurfaceKernel_param_3];
	ld.param.u32 	%r22, [LogTransPreblurHSurfaceKernel_param_4];
	ld.param.f32 	%f31, [LogTransPreblurHSurfaceKernel_param_5];
	ld.param.u32 	%r23, [LogTransPreblurHSurfaceKernel_param_6];
	ld.param.u32 	%r24, [LogTransPreblurHSurfaceKernel_param_7];
	ld.param.u32 	%r25, [LogTransPreblurHSurfaceKernel_param_8];
	ld.param.u32 	%r26, [LogTransPreblurHSurfaceKernel_param_9];
	mov.u32 	%r28, %ctaid.x;
	mov.u32 	%r29, %ntid.x;
	mul.lo.s32 	%r1, %r28, %r29;
	mov.u32 	%r2, %tid.x;
	add.s32 	%r3, %r1, %r2;
	mov.u32 	%r30, %ctaid.y;
	mov.u32 	%r31, %ntid.y;
	mov.u32 	%r32, %tid.y;
	mad.lo.s32 	%r33, %r30, %r31, %r32;
	setp.ge.s32 	%p1, %r3, %r25;
	setp.ge.s32 	%p2, %r33, %r26;
	or.pred  	%p3, %p1, %p2;
	@%p3 bra 	$L__BB3_10;
	add.s32 	%r5, %r23, %r3;
	add.s32 	%r6, %r24, %r33;
	setp.ge.s32 	%p4, %r5, %r20;
	setp.ge.s32 	%p5, %r6, %r21;
	or.pred  	%p6, %p4, %p5;
	@%p6 bra 	$L__BB3_10;
	cvt.rn.f32.s32 	%f33, %r22;
	sqrt.rn.f32 	%f34, %f33;
	mul.f32 	%f1, %f31, %f34;
	mul.f32 	%f35, %f1, 0f40400000;
	cvt.rpi.f32.f32 	%f36, %f35;
	cvt.rzi.s32.f32 	%r7, %f36;
	setp.lt.s32 	%p7, %r7, 0;
	mov.f32 	%f141, 0f00000000;
	mov.f32 	%f142, %f141;
	mov.f32 	%f143, %f141;
	mov.f32 	%f144, %f141;
	mov.f32 	%f145, %f141;
	@%p7 bra 	$L__BB3_7;
	neg.s32 	%r67, %r7;
	mul.f32 	%f2, %f1, %f1;
	shl.b32 	%r34, %r7, 1;
	neg.s32 	%r66, %r34;
	add.s32 	%r35, %r2, %r23;
	add.s32 	%r36, %r35, %r1;
	sub.s32 	%r64, %r36, %r7;
	shl.b32 	%r65, %r64, 4;
	mov.f32 	%f145, 0f00000000;
	mov.f32 	%f144, %f145;
	mov.f32 	%f143, %f145;
	mov.f32 	%f142, %f145;
	mov.f32 	%f141, %f145;
$L__BB3_4:
	setp.lt.s32 	%p8, %r64, 0;
	setp.ge.s32 	%p9, %r64, %r20;
	or.pred  	%p10, %p8, %p9;
	@%p10 bra 	$L__BB3_6;
	suld.b.2d.v4.b32.trap {%r37, %r38, %r39, %r40}, [%rd1, {%r65, %r6}];
	mov.b32 	%f38, %r37;
	mov.b32 	%f39, %r38;
	mov.b32 	%f40, %r39;
	mov.b32 	%f41, %r40;
	mov.f32 	%f42, 0f3F800000;
	sub.f32 	%f43, %f42, %f38;
	max.f32 	%f44, %f43, 0f358637BD;
	sub.f32 	%f45, %f42, %f39;
	max.f32 	%f46, %f45, 0f358637BD;
	sub.f32 	%f47, %f42, %f40;
	max.f32 	%f48, %f47, 0f358637BD;
	sub.f32 	%f49, %f42, %f41;
	max.f32 	%f50, %f49, 0f358637BD;
	mov.b32 	%r41, %f44;
	add.s32 	%r42, %r41, -1059760811;
	and.b32  	%r43, %r42, -8388608;
	sub.s32 	%r44, %r41, %r43;
	mov.b32 	%f51, %r44;
	cvt.rn.f32.s32 	%f52, %r43;
	fma.rn.f32 	%f53, %f52, 0f34000000, 0f00000000;
	add.f32 	%f54, %f51, 0fBF800000;
	fma.rn.f32 	%f55, %f54, 0fBE055027, 0f3E1039F6;
	fma.rn.f32 	%f56, %f55, %f54, 0fBDF8CDCC;
	fma.rn.f32 	%f57, %f56, %f54, 0f3E0F2955;
	fma.rn.f32 	%f58, %f57, %f54, 0fBE2AD8B9;
	fma.rn.f32 	%f59, %f58, %f54, 0f3E4CED0B;
	fma.rn.f32 	%f60, %f59, %f54, 0fBE7FFF22;
	fma.rn.f32 	%f61, %f60, %f54, 0f3EAAAA78;
	fma.rn.f32 	%f62, %f61, %f54, 0fBF000000;
	mul.f32 	%f63, %f54, %f62;
	fma.rn.f32 	%f64, %f63, %f54, %f54;
	fma.rn.f32 	%f65, %f53, 0f3F317218, %f64;
	setp.gt.u32 	%p11, %r41, 2139095039;
	fma.rn.f32 	%f66, %f44, 0f7F800000, 0f7F800000;
	selp.f32 	%f67, %f66, %f65, %p11;
	mov.b32 	%r45, %f46;
	add.s32 	%r46, %r45, -1059760811;
	and.b32  	%r47, %r46, -8388608;
	sub.s32 	%r48, %r45, %r47;
	mov.b32 	%f68, %r48;
	cvt.rn.f32.s32 	%f69, %r47;
	fma.rn.f32 	%f70, %f69, 0f34000000, 0f00000000;
	add.f32 	%f71, %f68, 0fBF800000;
	fma.rn.f32 	%f72, %f71, 0fBE055027, 0f3E1039F6;
	fma.rn.f32 	%f73, %f72, %f71, 0fBDF8CDCC;
	fma.rn.f32 	%f74, %f73, %f71, 0f3E0F2955;
	fma.rn.f32 	%f75, %f74, %f71, 0fBE2AD8B9;
	fma.rn.f32 	%f76, %f75, %f71, 0f3E4CED0B;
	fma.rn.f32 	%f77, %f76, %f71, 0fBE7FFF22;
	fma.rn.f32 	%f78, %f77, %f71, 0f3EAAAA78;
	fma.rn.f32 	%f79, %f78, %f71, 0fBF000000;
	mul.f32 	%f80, %f71, %f79;
	fma.rn.f32 	%f81, %f80, %f71, %f71;
	fma.rn.f32 	%f82, %f70, 0f3F317218, %f81;
	setp.gt.u32 	%p12, %r45, 2139095039;
	fma.rn.f32 	%f83, %f46, 0f7F800000, 0f7F800000;
	selp.f32 	%f84, %f83, %f82, %p12;
	mov.b32 	%r49, %f48;
	add.s32 	%r50, %r49, -1059760811;
	and.b32  	%r51, %r50, -8388608;
	sub.s32 	%r52, %r49, %r51;
	mov.b32 	%f85, %r52;
	cvt.rn.f32.s32 	%f86, %r51;
	fma.rn.f32 	%f87, %f86, 0f34000000, 0f00000000;
	add.f32 	%f88, %f85, 0fBF800000;
	fma.rn.f32 	%f89, %f88, 0fBE055027, 0f3E1039F6;
	fma.rn.f32 	%f90, %f89, %f88, 0fBDF8CDCC;
	fma.rn.f32 	%f91, %f90, %f88, 0f3E0F2955;
	fma.rn.f32 	%f92, %f91, %f88, 0fBE2AD8B9;
	fma.rn.f32 	%f93, %f92, %f88, 0f3E4CED0B;
	fma.rn.f32 	%f94, %f93, %f88, 0fBE7FFF22;
	fma.rn.f32 	%f95, %f94, %f88, 0f3EAAAA78;
	fma.rn.f32 	%f96, %f95, %f88, 0fBF000000;
	mul.f32 	%f97, %f88, %f96;
	fma.rn.f32 	%f98, %f97, %f88, %f88;
	fma.rn.f32 	%f99, %f87, 0f3F317218, %f98;
	setp.gt.u32 	%p13, %r49, 2139095039;
	fma.rn.f32 	%f100, %f48, 0f7F800000, 0f7F800000;
	selp.f32 	%f101, %f100, %f99, %p13;
	mov.b32 	%r53, %f50;
	add.s32 	%r54, %r53, -1059760811;
	and.b32  	%r55, %r54, -8388608;
	sub.s32 	%r56, %r53, %r55;
	mov.b32 	%f102, %r56;
	cvt.rn.f32.s32 	%f103, %r55;
	fma.rn.f32 	%f104, %f103, 0f34000000, 0f00000000;
	add.f32 	%f105, %f102, 0fBF800000;
	fma.rn.f32 	%f106, %f105, 0fBE055027, 0f3E1039F6;
	fma.rn.f32 	%f107, %f106, %f105, 0fBDF8CDCC;
	fma.rn.f32 	%f108, %f107, %f105, 0f3E0F2955;
	fma.rn.f32 	%f109, %f108, %f105, 0fBE2AD8B9;
	fma.rn.f32 	%f110, %f109, %f105, 0f3E4CED0B;
	fma.rn.f32 	%f111, %f110, %f105, 0fBE7FFF22;
	fma.rn.f32 	%f112, %f111, %f105, 0f3EAAAA78;
	fma.rn.f32 	%f113, %f112, %f105, 0fBF000000;
	mul.f32 	%f114, %f105, %f113;
	fma.rn.f32 	%f115, %f114, %f105, %f105;
	fma.rn.f32 	%f116, %f104, 0f3F317218, %f115;
	setp.gt.u32 	%p14, %r53, 2139095039;
	fma.rn.f32 	%f117, %f50, 0f7F800000, 0f7F800000;
	selp.f32 	%f118, %f117, %f116, %p14;
	cvt.rn.f32.s32 	%f119, %r67;
	mul.f32 	%f120, %f119, %f119;
	mul.f32 	%f121, %f120, 0fBF000000;
	div.rn.f32 	%f122, %f121, %f2;
	fma.rn.f32 	%f123, %f122, 0f3BBB989D, 0f3F000000;
	cvt.sat.f32.f32 	%f124, %f123;
	mov.f32 	%f125, 0f4B400001;
	mov.f32 	%f126, 0f437C0000;
	fma.rm.f32 	%f127, %f124, %f126, %f125;
	add.f32 	%f128, %f127, 0fCB40007F;
	neg.f32 	%f129, %f128;
	fma.rn.f32 	%f130, %f122, 0f3FB8AA3B, %f129;
	fma.rn.f32 	%f131, %f122, 0f32A57060, %f130;
	mov.b32 	%r57, %f127;
	shl.b32 	%r58, %r57, 23;
	mov.b32 	%f132, %r58;
	ex2.approx.ftz.f32 	%f133, %f131;
	mul.f32 	%f134, %f133, %f132;
	fma.rn.f32 	%f141, %f134, %f67, %f141;
	fma.rn.f32 	%f142, %f134, %f84, %f142;
	fma.rn.f32 	%f143, %f134, %f101, %f143;
	fma.rn.f32 	%f144, %f134, %f118, %f144;
	add.f32 	%f145, %f145, %f134;
$L__BB3_6:
	add.s32 	%r67, %r67, 1;
	add.s32 	%r66, %r66, 1;
	add.s32 	%r65, %r65, 16;
	add.s32 	%r64, %r64, 1;
	setp.ne.s32 	%p15, %r66, 1;
	@%p15 bra 	$L__BB3_4;
$L__BB3_7:
	setp.leu.f32 	%p16, %f145, 0f00000000;
	@%p16 bra 	$L__BB3_9;
	rcp.rn.f32 	%f135, %f145;
	mul.f32 	%f141, %f141, %f135;
	mul.f32 	%f142, %f142, %f135;
	mul.f32 	%f143, %f143, %f135;
	mul.f32 	%f144, %f144, %f135;
$L__BB3_9:
	shl.b32 	%r59, %r5, 4;
	mov.b32 	%r60, %f141;
	mov.b32 	%r61, %f142;
	mov.b32 	%r62, %f143;
	mov.b32 	%r63, %f144;
	sust.b.2d.v4.b32.trap 	[%rd2, {%r59, %r6}], {%r60, %r61, %r62, %r63};
$L__BB3_10:
	ret;

}
	// .globl	LogTransPreblurVSurfaceKernel
.visible .entry LogTransPreblurVSurfaceKernel(
	.param .u64 LogTransPreblurVSurfaceKernel_param_0,
	.param .u64 LogTransPreblurVSurfaceKernel_param_1,
	.param .u32 LogTransPreblurVSurfaceKernel_param_2,
	.param .u32 LogTransPreblurVSurfaceKernel_param_3,
	.param .u32 LogTransPreblurVSurfaceKernel_param_4,
	.param .f32 LogTransPreblurVSurfaceKernel_param_5,
	.param .u32 LogTransPreblurVSurfaceKernel_param_6,
	.param .u32 LogTransPreblurVSurfaceKernel_param_7,
	.param .u32 LogTransPreblurVSurfaceKernel_param_8,
	.param .u32 LogTransPreblurVSurfaceKernel_param_9
)
{
	.reg .pred 	%p<34>;
	.reg .b32 	%r<113>;
	.reg .b32 	%f<346>;
	.reg .b64 	%rd<3>;

	ld.param.u64 	%rd1, [LogTransPreblurVSurfaceKernel_param_0];
	ld.param.u64 	%rd2, [LogTransPreblurVSurfaceKernel_param_1];
	ld.param.u32 	%r29, [LogTransPreblurVSurfaceKernel_param_2];
	ld.param.u32 	%r30, [LogTransPreblurVSurfaceKernel_param_3];
	ld.param.u32 	%r31, [LogTransPreblurVSurfaceKernel_param_4];
	ld.param.f32 	%f96, [LogTransPreblurVSurfaceKernel_param_5];
	ld.param.u32 	%r32, [LogTransPreblurVSurfaceKernel_param_6];
	ld.param.u32 	%r33, [LogTransPreblurVSurfaceKernel_param_7];
	ld.param.u32 	%r34, [LogTransPreblurVSurfaceKernel_param_8];
	ld.param.u32 	%r35, [LogTransPreblurVSurfaceKernel_param_9];
	mov.u32 	%r37, %ctaid.x;
	mov.u32 	%r38, %ntid.x;
	mov.u32 	%r39, %tid.x;
	mad.lo.s32 	%r1, %r37, %r38, %r39;
	mov.u32 	%r40, %ctaid.y;
	mov.u32 	%r41, %ntid.y;
	mul.lo.s32 	%r2, %r40, %r41;
	mov.u32 	%r3, %tid.y;
	add.s32 	%r42, %r2, %r3;
	setp.ge.s32 	%p1, %r1, %r34;
	setp.ge.s32 	%p2, %r42, %r35;
	or.pred  	%p3, %p1, %p2;
	@%p3 bra 	$L__BB4_26;
	add.s32 	%r5, %r32, %r1;
	add.s32 	%r6, %r33, %r42;
	setp.ge.s32 	%p4, %r5, %r29;
	setp.ge.s32 	%p5, %r6, %r30;
	or.pred  	%p6, %p4, %p5;
	@%p6 bra 	$L__BB4_26;
	cvt.rn.f32.s32 	%f98, %r31;
	sqrt.rn.f32 	%f99, %f98;
	mul.f32 	%f1, %f96, %f99;
	mul.f32 	%f100, %f1, 0f40400000;
	cvt.rpi.f32.f32 	%f101, %f100;
	cvt.rzi.s32.f32 	%r7, %f101;
	setp.lt.s32 	%p7, %r7, 0;
	mov.f32 	%f337, 0f00000000;
	mov.f32 	%f338, %f337;
	mov.f32 	%f339, %f337;
	mov.f32 	%f340, %f337;
	mov.f32 	%f332, %f337;
	@%p7 bra 	$L__BB4_23;
	neg.s32 	%r112, %r7;
	shl.b32 	%r9, %r5, 4;
	mul.f32 	%f2, %f1, %f1;
	setp.lt.u32 	%p8, %r7, 2;
	mov.f32 	%f332, 0f00000000;
	mov.f32 	%f340, %f332;
	mov.f32 	%f339, %f332;
	mov.f32 	%f338, %f332;
	mov.f32 	%f337, %f332;
	@%p8 bra 	$L__BB4_15;
	shl.b32 	%r43, %r7, 1;
	sub.s32 	%r110, 1, %r7;
	and.b32  	%r44, %r43, -4;
	neg.s32 	%r109, %r44;
	add.s32 	%r45, %r3, %r33;
	add.s32 	%r46, %r45, %r2;
	sub.s32 	%r47, %r46, %r7;
	add.s32 	%r108, %r47, 3;
	mov.f32 	%f332, 0f00000000;
$L__BB4_5:
	.pragma "nounroll";
	add.s32 	%r16, %r108, -3;
	setp.lt.s32 	%p9, %r16, 0;
	setp.ge.s32 	%p10, %r16, %r30;
	or.pred  	%p11, %p9, %p10;
	@%p11 bra 	$L__BB4_7;
	suld.b.2d.v4.b32.trap {%r48, %r49, %r50, %r51}, [%rd1, {%r9, %r16}];
	mov.b32 	%f104, %r48;
	mov.b32 	%f105, %r49;
	mov.b32 	%f106, %r50;
	mov.b32 	%f107, %r51;
	add.s32 	%r52, %r110, -1;
	cvt.rn.f32.s32 	%f108, %r52;
	mul.f32 	%f109, %f108, %f108;
	mul.f32 	%f110, %f109, 0fBF000000;
	div.rn.f32 	%f111, %f110, %f2;
	fma.rn.f32 	%f112, %f111, 0f3BBB989D, 0f3F000000;
	cvt.sat.f32.f32 	%f113, %f112;
	mov.f32 	%f114, 0f4B400001;
	mov.f32 	%f115, 0f437C0000;
	fma.rm.f32 	%f116, %f113, %f115, %f114;
	add.f32 	%f117, %f116, 0fCB40007F;
	neg.f32 	%f118, %f117;
	fma.rn.f32 	%f119, %f111, 0f3FB8AA3B, %f118;
	fma.rn.f32 	%f120, %f111, 0f32A57060, %f119;
	mov.b32 	%r53, %f116;
	shl.b32 	%r54, %r53, 23;
	mov.b32 	%f121, %r54;
	ex2.approx.ftz.f32 	%f122, %f120;
	mul.f32 	%f123, %f122, %f121;
	fma.rn.f32 	%f337, %f123, %f104, %f337;
	fma.rn.f32 	%f338, %f123, %f105, %f338;
	fma.rn.f32 	%f339, %f123, %f106, %f339;
	fma.rn.f32 	%f340, %f123, %f107, %f340;
	add.f32 	%f332, %f332, %f123;
$L__BB4_7:
	add.s32 	%r17, %r108, -2;
	setp.lt.s32 	%p12, %r17, 0;
	setp.ge.s32 	%p13, %r17, %r30;
	or.pred  	%p14, %p12, %p13;
	@%p14 bra 	$L__BB4_9;
	suld.b.2d.v4.b32.trap {%r55, %r56, %r57, %r58}, [%rd1, {%r9, %r17}];
	mov.b32 	%f124, %r55;
	mov.b32 	%f125, %r56;
	mov.b32 	%f126, %r57;
	mov.b32 	%f127, %r58;
	cvt.rn.f32.s32 	%f128, %r110;
	mul.f32 	%f129, %f128, %f128;
	mul.f32 	%f130, %f129, 0fBF000000;
	div.rn.f32 	%f131, %f130, %f2;
	fma.rn.f32 	%f132, %f131, 0f3BBB989D, 0f3F000000;
	cvt.sat.f32.f32 	%f133, %f132;
	mov.f32 	%f134, 0f4B400001;
	mov.f32 	%f135, 0f437C0000;
	fma.rm.f32 	%f136, %f133, %f135, %f134;
	add.f32 	%f137, %f136, 0fCB40007F;
	neg.f32 	%f138, %f137;
	fma.rn.f32 	%f139, %f131, 0f3FB8AA3B, %f138;
	fma.rn.f32 	%f140, %f131, 0f32A57060, %f139;
	mov.b32 	%r59, %f136;
	shl.b32 	%r60, %r59, 23;
	mov.b32 	%f141, %r60;
	ex2.approx.ftz.f32 	%f142, %f140;
	mul.f32 	%f143, %f142, %f141;
	fma.rn.f32 	%f337, %f143, %f124, %f337;
	fma.rn.f32 	%f338, %f143, %f125, %f338;
	fma.rn.f32 	%f339, %f143, %f126, %f339;
	fma.rn.f32 	%f340, %f143, %f127, %f340;
	add.f32 	%f332, %f332, %f143;
$L__BB4_9:
	add.s32 	%r18, %r108, -1;
	setp.lt.s32 	%p15, %r18, 0;
	setp.ge.s32 	%p16, %r18, %r30;
	or.pred  	%p17, %p15, %p16;
	@%p17 bra 	$L__BB4_11;
	add.s32 	%r61, %r110, 1;
	suld.b.2d.v4.b32.trap {%r62, %r63, %r64, %r65}, [%rd1, {%r9, %r18}];
	mov.b32 	%f144, %r62;
	mov.b32 	%f145, %r63;
	mov.b32 	%f146, %r64;
	mov.b32 	%f147, %r65;
	cvt.rn.f32.s32 	%f148, %r61;
	mul.f32 	%f149, %f148, %f148;
	mul.f32 	%f150, %f149, 0fBF000000;
	div.rn.f32 	%f151, %f150, %f2;
	fma.rn.f32 	%f152, %f151, 0f3BBB989D, 0f3F000000;
	cvt.sat.f32.f32 	%f153, %f152;
	mov.f32 	%f154, 0f4B400001;
	mov.f32 	%f155, 0f437C0000;
	fma.rm.f32 	%f156, %f153, %f155, %f154;
	add.f32 	%f157, %f156, 0fCB40007F;
	neg.f32 	%f158, %f157;
	fma.rn.f32 	%f159, %f151, 0f3FB8AA3B, %f158;
	fma.rn.f32 	%f160, %f151, 0f32A57060, %f159;
	mov.b32 	%r66, %f156;
	shl.b32 	%r67, %r66, 23;
	mov.b32 	%f161, %r67;
	ex2.approx.ftz.f32 	%f162, %f160;
	mul.f32 	%f163, %f162, %f161;
	fma.rn.f32 	%f337, %f163, %f144, %f337;
	fma.rn.f32 	%f338, %f163, %f145, %f338;
	fma.rn.f32 	%f339, %f163, %f146, %f339;
	fma.rn.f32 	%f340, %f163, %f147, %f340;
	add.f32 	%f332, %f332, %f163;
$L__BB4_11:
	setp.lt.s32 	%p18, %r108, 0;
	setp.ge.s32 	%p19, %r108, %r30;
	or.pred  	%p20, %p18, %p19;
	@%p20 bra 	$L__BB4_13;
	add.s32 	%r68, %r110, 2;
	suld.b.2d.v4.b32.trap {%r69, %r70, %r71, %r72}, [%rd1, {%r9, %r108}];
	mov.b32 	%f164, %r69;
	mov.b32 	%f165, %r70;
	mov.b32 	%f166, %r71;
	mov.b32 	%f167, %r72;
	cvt.rn.f32.s32 	%f168, %r68;
	mul.f32 	%f169, %f168, %f168;
	mul.f32 	%f170, %f169, 0fBF000000;
	div.rn.f32 	%f171, %f170, %f2;
	fma.rn.f32 	%f172, %f171, 0f3BBB989D, 0f3F000000;
	cvt.sat.f32.f32 	%f173, %f172;
	mov.f32 	%f174, 0f4B400001;
	mov.f32 	%f175, 0f437C0000;
	fma.rm.f32 	%f176, %f173, %f175, %f174;
	add.f32 	%f177, %f176, 0fCB40007F;
	neg.f32 	%f178, %f177;
	fma.rn.f32 	%f179, %f171, 0f3FB8AA3B, %f178;
	fma.rn.f32 	%f180, %f171, 0f32A57060, %f179;
	mov.b32 	%r73, %f176;
	shl.b32 	%r74, %r73, 23;
	mov.b32 	%f181, %r74;
	ex2.approx.ftz.f32 	%f182, %f180;
	mul.f32 	%f183, %f182, %f181;
	fma.rn.f32 	%f337, %f183, %f164, %f337;
	fma.rn.f32 	%f338, %f183, %f165, %f338;
	fma.rn.f32 	%f339, %f183, %f166, %f339;
	fma.rn.f32 	%f340, %f183, %f167, %f340;
	add.f32 	%f332, %f332, %f183;
$L__BB4_13:
	add.s32 	%r110, %r110, 4;
	add.s32 	%r109, %r109, 4;
	add.s32 	%r108, %r108, 4;
	setp.ne.s32 	%p21, %r109, 0;
	@%p21 bra 	$L__BB4_5;
	add.s32 	%r112, %r110, -1;
$L__BB4_15:
	and.b32  	%r75, %r7, 1;
	setp.eq.b32 	%p22, %r75, 1;
	not.pred 	%p23, %p22;
	@%p23 bra 	$L__BB4_21;
	add.s32 	%r24, %r112, %r6;
	setp.lt.s32 	%p24, %r24, 0;
	setp.ge.s32 	%p25, %r24, %r30;
	or.pred  	%p26, %p24, %p25;
	@%p26 bra 	$L__BB4_18;
	suld.b.2d.v4.b32.trap {%r76, %r77, %r78, %r79}, [%rd1, {%r9, %r24}];
	mov.b32 	%f184, %r76;
	mov.b32 	%f185, %r77;
	mov.b32 	%f186, %r78;
	mov.b32 	%f187, %r79;
	cvt.rn.f32.s32 	%f188, %r112;
	mul.f32 	%f189, %f188, %f188;
	mul.f32 	%f190, %f189, 0fBF000000;
	div.rn.f32 	%f191, %f190, %f2;
	fma.rn.f32 	%f192, %f191, 0f3BBB989D, 0f3F000000;
	cvt.sat.f32.f32 	%f193, %f192;
	mov.f32 	%f194, 0f4B400001;
	mov.f32 	%f195, 0f437C0000;
	fma.rm.f32 	%f196, %f193, %f195, %f194;
	add.f32 	%f197, %f196, 0fCB40007F;
	neg.f32 	%f198, %f197;
	fma.rn.f32 	%f199, %f191, 0f3FB8AA3B, %f198;
	fma.rn.f32 	%f200, %f191, 0f32A57060, %f199;
	mov.b32 	%r80, %f196;
	shl.b32 	%r81, %r80, 23;
	mov.b32 	%f201, %r81;
	ex2.approx.ftz.f32 	%f202, %f200;
	mul.f32 	%f203, %f202, %f201;
	fma.rn.f32 	%f337, %f203, %f184, %f337;
	fma.rn.f32 	%f338, %f203, %f185, %f338;
	fma.rn.f32 	%f339, %f203, %f186, %f339;
	fma.rn.f32 	%f340, %f203, %f187, %f340;
	add.f32 	%f332, %f332, %f203;
$L__BB4_18:
	add.s32 	%r25, %r24, 1;
	setp.lt.s32 	%p27, %r25, 0;
	setp.ge.s32 	%p28, %r25, %r30;
	or.pred  	%p29, %p27, %p28;
	@%p29 bra 	$L__BB4_20;
	add.s32 	%r82, %r112, 1;
	suld.b.2d.v4.b32.trap {%r83, %r84, %r85, %r86}, [%rd1, {%r9, %r25}];
	mov.b32 	%f204, %r83;
	mov.b32 	%f205, %r84;
	mov.b32 	%f206, %r85;
	mov.b32 	%f207, %r86;
	cvt.rn.f32.s32 	%f208, %r82;
	mul.f32 	%f209, %f208, %f208;
	mul.f32 	%f210, %f209, 0fBF000000;
	div.rn.f32 	%f211, %f210, %f2;
	fma.rn.f32 	%f212, %f211, 0f3BBB989D, 0f3F000000;
	cvt.sat.f32.f32 	%f213, %f212;
	mov.f32 	%f214, 0f4B400001;
	mov.f32 	%f215, 0f437C0000;
	fma.rm.f32 	%f216, %f213, %f215, %f214;
	add.f32 	%f217, %f216, 0fCB40007F;
	neg.f32 	%f218, %f217;
	fma.rn.f32 	%f219, %f211, 0f3FB8AA3B, %f218;
	fma.rn.f32 	%f220, %f211, 0f32A57060, %f219;
	mov.b32 	%r87, %f216;
	shl.b32 	%r88, %r87, 23;
	mov.b32 	%f221, %r88;
	ex2.approx.ftz.f32 	%f222, %f220;
	mul.f32 	%f223, %f222, %f221;
	fma.rn.f32 	%f337, %f223, %f204, %f337;
	fma.rn.f32 	%f338, %f223, %f205, %f338;
	fma.rn.f32 	%f339, %f223, %f206, %f339;
	fma.rn.f32 	%f340, %f223, %f207, %f340;
	add.f32 	%f332, %f332, %f223;
$L__BB4_20:
	add.s32 	%r112, %r112, 2;
$L__BB4_21:
	add.s32 	%r28, %r112, %r6;
	setp.lt.s32 	%p30, %r28, 0;
	setp.ge.s32 	%p31, %r28, %r30;
	or.pred  	%p32, %p30, %p31;
	@%p32 bra 	$L__BB4_23;
	suld.b.2d.v4.b32.trap {%r89, %r90, %r91, %r92}, [%rd1, {%r9, %r28}];
	mov.b32 	%f224, %r89;
	mov.b32 	%f225, %r90;
	mov.b32 	%f226, %r91;
	mov.b32 	%f227, %r92;
	cvt.rn.f32.s32 	%f228, %r112;
	mul.f32 	%f229, %f228, %f228;
	mul.f32 	%f230, %f229, 0fBF000000;
	div.rn.f32 	%f231, %f230, %f2;
	fma.rn.f32 	%f232, %f231, 0f3BBB989D, 0f3F000000;
	cvt.sat.f32.f32 	%f233, %f232;
	mov.f32 	%f234, 0f4B400001;
	mov.f32 	%f235, 0f437C0000;
	fma.rm.f32 	%f236, %f233, %f235, %f234;
	add.f32 	%f237, %f236, 0fCB40007F;
	neg.f32 	%f238, %f237;
	fma.rn.f32 	%f239, %f231, 0f3FB8AA3B, %f238;
	fma.rn.f32 	%f240, %f231, 0f32A57060, %f239;
	mov.b32 	%r93, %f236;
	shl.b32 	%r94, %r93, 23;
	mov.b32 	%f241, %r94;
	ex2.approx.ftz.f32 	%f242, %f240;
	mul.f32 	%f243, %f242, %f241;
	fma.rn.f32 	%f337, %f243, %f224, %f337;
	fma.rn.f32 	%f338, %f243, %f225, %f338;
	fma.rn.f32 	%f339, %f243, %f226, %f339;
	fma.rn.f32 	%f340, %f243, %f227, %f340;
	add.f32 	%f332, %f332, %f243;
$L__BB4_23:
	setp.leu.f32 	%p33, %f332, 0f00000000;
	@%p33 bra 	$L__BB4_25;
	rcp.rn.f32 	%f244, %f332;
	mul.f32 	%f337, %f337, %f244;
	mul.f32 	%f338, %f338, %f244;
	mul.f32 	%f339, %f339, %f244;
	mul.f32 	%f340, %f340, %f244;
$L__BB4_25:
	fma.rn.f32 	%f245, %f337, 0f3BBB989D, 0f3F000000;
	cvt.sat.f32.f32 	%f246, %f245;
	mov.f32 	%f247, 0f4B400001;
	mov.f32 	%f248, 0f437C0000;
	fma.rm.f32 	%f249, %f246, %f248, %f247;
	add.f32 	%f250, %f249, 0fCB40007F;
	neg.f32 	%f251, %f250;
	fma.rn.f32 	%f252, %f337, 0f3FB8AA3B, %f251;
	fma.rn.f32 	%f253, %f337, 0f32A57060, %f252;
	mov.b32 	%r95, %f249;
	shl.b32 	%r96, %r95, 23;
	mov.b32 	%f254, %r96;
	ex2.approx.ftz.f32 	%f255, %f253;
	mul.f32 	%f256, %f255, %f254;
	mov.f32 	%f257, 0f3F800000;
	sub.f32 	%f258, %f257, %f256;
	fma.rn.f32 	%f259, %f338, 0f3BBB989D, 0f3F000000;
	cvt.sat.f32.f32 	%f260, %f259;
	fma.rm.f32 	%f261, %f260, %f248, %f247;
	add.f32 	%f262, %f261, 0fCB40007F;
	neg.f32 	%f263, %f262;
	fma.rn.f32 	%f264, %f338, 0f3FB8AA3B, %f263;
	fma.rn.f32 	%f265, %f338, 0f32A57060, %f264;
	mov.b32 	%r97, %f261;
	shl.b32 	%r98, %r97, 23;
	mov.b32 	%f266, %r98;
	ex2.approx.ftz.f32 	%f267, %f265;
	mul.f32 	%f268, %f267, %f266;
	sub.f32 	%f269, %f257, %f268;
	fma.rn.f32 	%f270, %f339, 0f3BBB989D, 0f3F000000;
	cvt.sat.f32.f32 	%f271, %f270;
	fma.rm.f32 	%f272, %f271, %f248, %f247;
	add.f32 	%f273, %f272, 0fCB40007F;
	neg.f32 	%f274, %f273;
	fma.rn.f32 	%f275, %f339, 0f3FB8AA3B, %f274;
	fma.rn.f32 	%f276, %f339, 0f32A57060, %f275;
	mov.b32 	%r99, %f272;
	shl.b32 	%r100, %r99, 23;
	mov.b32 	%f277, %r100;
	ex2.approx.ftz.f32 	%f278, %f276;
	mul.f32 	%f279, %f278, %f277;
	sub.f32 	%f280, %f257, %f279;
	fma.rn.f32 	%f281, %f340, 0f3BBB989D, 0f3F000000;
	cvt.sat.f32.f32 	%f282, %f281;
	fma.rm.f32 	%f283, %f282, %f248, %f247;
	add.f32 	%f284, %f283, 0fCB40007F;
	neg.f32 	%f285, %f284;
	fma.rn.f32 	%f286, %f340, 0f3FB8AA3B, %f285;
	fma.rn.f32 	%f287, %f340, 0f32A57060, %f286;
	mov.b32 	%r101, %f283;
	shl.b32 	%r102, %r101, 23;
	mov.b32 	%f288, %r102;
	ex2.approx.ftz.f32 	%f289, %f287;
	mul.f32 	%f290, %f289, %f288;
	sub.f32 	%f291, %f257, %f290;
	shl.b32 	%r103, %r5, 4;
	mov.b32 	%r104, %f258;
	mov.b32 	%r105, %f269;
	mov.b32 	%r106, %f280;
	mov.b32 	%r107, %f291;
	sust.b.2d.v4.b32.trap 	[%rd2, {%r103, %r6}], {%r104, %r105, %r106, %r107};
$L__BB4_26:
	ret;

}
	// .globl	ClearSurfaceKernel
.visible .entry ClearSurfaceKernel(
	.param .u64 ClearSurfaceKernel_param_0,
	.param .u32 ClearSurfaceKernel_param_1,
	.param .u32 ClearSurfaceKernel_param_2
)
{
	.reg .pred 	%p<4>;
	.reg .b32 	%r<15>;
	.reg .b64 	%rd<2>;

	ld.param.u64 	%rd1, [ClearSurfaceKernel_param_0];
	ld.param.u32 	%r3, [ClearSurfaceKernel_param_1];
	ld.param.u32 	%r4, [ClearSurfaceKernel_param_2];
	mov.u32 	%r6, %ctaid.x;
	mov.u32 	%r7, %ntid.x;
	mov.u32 	%r8, %tid.x;
	mad.lo.s32 	%r1, %r6, %r7, %r8;
	mov.u32 	%r9, %ctaid.y;
	mov.u32 	%r10, %ntid.y;
	mov.u32 	%r11, %tid.y;
	mad.lo.s32 	%r12, %r9, %r10, %r11;
	setp.ge.s32 	%p1, %r1, %r3;
	setp.ge.s32 	%p2, %r12, %r4;
	or.pred  	%p3, %p1, %p2;
	@%p3 bra 	$L__BB5_2;
	shl.b32 	%r13, %r1, 4;
	mov.b32 	%r14, 0;
	sust.b.2d.v4.b32.trap 	[%rd1, {%r13, %r12}], {%r14, %r14, %r14, %r14};
$L__BB5_2:
	ret;

}


// ===== COMPILED SASS (sm_100) =====

	.target	sm_100

	.elftype	@"ET_EXEC"


//--------------------- .note.nv.tkinfo           --------------------------
	.section	.note.nv.tkinfo,"",@"SHT_NOTE"
	.sectionflags	@"SHF_NOTE_NV_TKINFO"
	.tkinfo
        /*0018*/ 	.word	0x00000002
        /*0030*/ 	.string	""
        /*0030*/ 	.string	"ptxas"
        /*0030*/ 	.string	"Cuda compilation tools, release 13.0, V13.0.88"
        /*0030*/ 	.string	"Build cuda_13.0.r13.0/compiler.36424714_0"
        /*0030*/ 	.string	"-arch sm_100 -m 64 "



//--------------------- .note.nv.cuinfo           --------------------------
	.section	.note.nv.cuinfo,"",@"SHT_NOTE"
	.sectionflags	@"SHF_NOTE_NV_CUINFO"
        /*0018*/ 	.short	0x0002
        /*001a*/ 	.short	0x0064
        /*001c*/ 	.short	0x0082
	.zero		2


//--------------------- .nv.info                  --------------------------
	.section	.nv.info,"",@"SHT_CUDA_INFO"
	.align	4


	//----- nvinfo : EIATTR_REGCOUNT
	.align		4
        /*0000*/ 	.byte	0x04, 0x2f
        /*0002*/ 	.short	(.L_1 - .L_0)
	.align		4
.L_0:
        /*0004*/ 	.word	index@(UnmultSurfaceKernel)
        /*0008*/ 	.word	0x00000012


	//----- nvinfo : EIATTR_FRAME_SIZE
	.align		4
.L_1:
        /*000c*/ 	.byte	0x04, 0x11
        /*000e*/ 	.short	(.L_3 - .L_2)
	.align		4
.L_2:
        /*0010*/ 	.word	index@($__internal_11_$__cuda_sm20_sqrt_rn_f32_slowpath)
        /*0014*/ 	.word	0x00000000


	//----- nvinfo : EIATTR_FRAME_SIZE
	.align		4
.L_3:
        /*0018*/ 	.byte	0x04, 0x11
        /*001a*/ 	.short	(.L_5 - .L_4)
	.align		4
.L_4:
        /*001c*/ 	.word	index@($__internal_10_$__cuda_sm20_rcp_rn_f32_slowpath)
        /*0020*/ 	.word	0x00000000


	//----- nvinfo : EIATTR_FRAME_SIZE
	.align		4
.L_5:
        /*0024*/ 	.byte	0x04, 0x11
        /*0026*/ 	.short	(.L_7 - .L_6)
	.align		4
.L_6:
        /*0028*/ 	.word	index@(UnmultSurfaceKernel)
        /*002c*/ 	.word	0x00000000


	//----- nvinfo : EIATTR_REGCOUNT
	.align		4
.L_7:
        /*0030*/ 	.byte	0x04, 0x2f
        /*0032*/ 	.short	(.L_9 - .L_8)
	.align		4
.L_8:
        /*0034*/ 	.word	index@(PrefilterSurfaceKernel)
        /*0038*/ 	.word	0x0000001c


	//----- nvinfo : EIATTR_FRAME_SIZE
	.align		4
.L_9:
        /*003c*/ 	.byte	0x04, 0x11
        /*003e*/ 	.short	(.L_11 - .L_10)
	.align		4
.L_10:
        /*0040*/ 	.word	index@($__internal_9_$__cuda_sm3x_div_rn_noftz_f32_slowpath)
        /*0044*/ 	.word	0x00000000


	//----- nvinfo : EIATTR_FRAME_SIZE
	.align		4
.L_11:
        /*0048*/ 	.byte	0x04, 0x11
        /*004a*/ 	.short	(.L_13 - .L_12)
	.align		4
.L_12:
        /*004c*/ 	.word	index@($__internal_8_$__cuda_sm20_sqrt_rn_f32_slowpath)
        /*0050*/ 	.word	0x00000000


	//----- nvinfo : EIATTR_FRAME_SIZE
	.align		4
.L_13:
        /*0054*/ 	.byte	0x04, 0x11
        /*0056*/ 	.short	(.L_15 - .L_14)
	.align		4
.L_14:
        /*0058*/ 	.word	index@($__internal_7_$__cuda_sm20_rcp_rn_f32_slowpath)
        /*005c*/ 	.word	0x00000000


	//----- nvinfo : EIATTR_FRAME_SIZE
	.align		4
.L_15:
        /*0060*/ 	.byte	0x04, 0x11
        /*0062*/ 	.short	(.L_17 - .L_16)
	.align		4
.L_16:
        /*0064*/ 	.word	index@(PrefilterSurfaceKernel)
        /*0068*/ 	.word	0x00000000


	//----- nvinfo : EIATTR_REGCOUNT
	.align		4
.L_17:
        /*006c*/ 	.byte	0x04, 0x2f
        /*006e*/ 	.short	(.L_19 - .L_18)
	.align		4
.L_18:
        /*0070*/ 	.word	index@(DownsampleSurfaceKernel)
        /*0074*/ 	.word	0x00000020


	//----- nvinfo : EIATTR_FRAME_SIZE
	.align		4
.L_19:
        /*0078*/ 	.byte	0x04, 0x11
        /*007a*/ 	.short	(.L_21 - .L_20)
	.align		4
.L_20:
        /*007c*/ 	.word	index@($__internal_6_$__cuda_sm3x_div_rn_noftz_f32_slowpath)
        /*0080*/ 	.word	0x00000000


	//----- nvinfo : EIATTR_FRAME_SIZE
	.align		4
.L_21:
        /*0084*/ 	.byte	0x04, 0x11
        /*0086*/ 	.short	(.L_23 - .L_22)
	.align		4
.L_22:
        /*0088*/ 	.word	index@(DownsampleSurfaceKernel)
        /*008c*/ 	.word	0x00000000


	//----- nvinfo : EIATTR_REGCOUNT
	.align		4
.L_23:
        /*0090*/ 	.byte	0x04, 0x2f
        /*0092*/ 	.short	(.L_25 - .L_24)
	.align		4
.L_24:
        /*0094*/ 	.word	index@(LogTransPreblurHSurfaceKernel)
        /*0098*/ 	.word	0x00000020


	//----- nvinfo : EIATTR_FRAME_SIZE
	.align		4
.L_25:
        /*009c*/ 	.byte	0x04, 0x11
        /*009e*/ 	.short	(.L_27 - .L_26)
	.align		4
.L_26:
        /*00a0*/ 	.word	index@($__internal_5_$__cuda_sm3x_div_rn_noftz_f32_slowpath)
        /*00a4*/ 	.word	0x00000000


	//----- nvinfo : EIATTR_FRAME_SIZE
	.align		4
.L_27:
        /*00a8*/ 	.byte	0x04, 0x11
        /*00aa*/ 	.short	(.L_29 - .L_28)
	.align		4
.L_28:
        /*00ac*/ 	.word	index@($__internal_4_$__cuda_sm20_sqrt_rn_f32_slowpath)
        /*00b0*/ 	.word	0x00000000


	//----- nvinfo : EIATTR_FRAME_SIZE
	.align		4
.L_29:
        /*00b4*/ 	.byte	0x04, 0x11
        /*00b6*/ 	.short	(.L_31 - .L_30)
	.align		4
.L_30:
        /*00b8*/ 	.word	index@($__internal_3_$__cuda_sm20_rcp_rn_f32_slowpath)
        /*00bc*/ 	.word	0x00000000


	//----- nvinfo : EIATTR_FRAME_SIZE
	.align		4
.L_31:
        /*00c0*/ 	.byte	0x04, 0x11
        /*00c2*/ 	.short	(.L_33 - .L_32)
	.align		4
.L_32:
        /*00c4*/ 	.word	index@(LogTransPreblurHSurfaceKernel)
        /*00c8*/ 	.word	0x00000000


	//----- nvinfo : EIATTR_REGCOUNT
	.align		4
.L_33:
        /*00cc*/ 	.byte	0x04, 0x2f
        /*00ce*/ 	.short	(.L_35 - .L_34)
	.align		4
.L_34:
        /*00d0*/ 	.word	index@(LogTransPreblurVSurfaceKernel)
        /*00d4*/ 	.word	0x0000001e


	//----- nvinfo : EIATTR_FRAME_SIZE
	.align		4
.L_35:
        /*00d8*/ 	.byte	0x04, 0x11
        /*00da*/ 	.short	(.L_37 - .L_36)
	.align		4
.L_36:
        /*00dc*/ 	.word	index@($__internal_2_$__cuda_sm3x_div_rn_noftz_f32_slowpath)
        /*00e0*/ 	.word	0x00000000


	//----- nvinfo : EIATTR_FRAME_SIZE
	.align		4
.L_37:
        /*00e4*/ 	.byte	0x04, 0x11
        /*00e6*/ 	.short	(.L_39 - .L_38)
	.align		4
.L_38:
        /*00e8*/ 	.word	index@($__internal_1_$__cuda_sm20_sqrt_rn_f32_slowpath)
        /*00ec*/ 	.word	0x00000000


	//----- nvinfo : EIATTR_FRAME_SIZE
	.align		4
.L_39:
        /*00f0*/ 	.byte	0x04, 0x11
        /*00f2*/ 	.short	(.L_41 - .L_40)
	.align		4
.L_40:
        /*00f4*/ 	.word	index@($__internal_0_$__cuda_sm20_rcp_rn_f32_slowpath)
        /*00f8*/ 	.word	0x00000000


	//----- nvinfo : EIATTR_FRAME_SIZE
	.align		4
.L_41:
        /*00fc*/ 	.byte	0x04, 0x11
        /*00fe*/ 	.short	(.L_43 - .L_42)
	.align		4
.L_42:
        /*0100*/ 	.word	index@(LogTransPreblurVSurfaceKernel)
        /*0104*/ 	.word	0x00000000


	//----- nvinfo : EIATTR_REGCOUNT
	.align		4
.L_43:
        /*0108*/ 	.byte	0x04, 0x2f
        /*010a*/ 	.short	(.L_45 - .L_44)
	.align		4
.L_44:
        /*010c*/ 	.word	index@(ClearSurfaceKernel)
        /*0110*/ 	.word	0x0000000a


	//----- nvinfo : EIATTR_FRAME_SIZE
	.align		4
.L_45:
        /*0114*/ 	.byte	0x04, 0x11
        /*0116*/ 	.short	(.L_47 - .L_46)
	.align		4
.L_46:
        /*0118*/ 	.word	index@(ClearSurfaceKernel)
        /*011c*/ 	.word	0x00000000


	//----- nvinfo : EIATTR_MIN_STACK_SIZE
	.align		4
.L_47:
        /*0120*/ 	.byte	0x04, 0x12
        /*0122*/ 	.short	(.L_49 - .L_48)
	.align		4
.L_48:
        /*0124*/ 	.word	index@(ClearSurfaceKernel)
        /*0128*/ 	.word	0x00000000


	//----- nvinfo : EIATTR_MIN_STACK_SIZE
	.align		4
.L_49:
        /*012c*/ 	.byte	0x04, 0x12
        /*012e*/ 	.short	(.L_51 - .L_50)
	.align		4
.L_50:
        /*0130*/ 	.word	index@(LogTransPreblurVSurfaceKernel)
        /*0134*/ 	.word	0x00000000


	//----- nvinfo : EIATTR_MIN_STACK_SIZE
	.align		4
.L_51:
        /*0138*/ 	.byte	0x04, 0x12
        /*013a*/ 	.short	(.L_53 - .L_52)
	.align		4
.L_52:
        /*013c*/ 	.word	index@(LogTransPreblurHSurfaceKernel)
        /*0140*/ 	.word	0x00000000


	//----- nvinfo : EIATTR_MIN_STACK_SIZE
	.align		4
.L_53:
        /*0144*/ 	.byte	0x04, 0x12
        /*0146*/ 	.short	(.L_55 - .L_54)
	.align		4
.L_54:
        /*0148*/ 	.word	index@(DownsampleSurfaceKernel)
        /*014c*/ 	.word	0x00000000


	//----- nvinfo : EIATTR_MIN_STACK_SIZE
	.align		4
.L_55:
        /*0150*/ 	.byte	0x04, 0x12
        /*0152*/ 	.short	(.L_57 - .L_56)
	.align		4
.L_56:
        /*0154*/ 	.word	index@(PrefilterSurfaceKernel)
        /*0158*/ 	.word	0x00000000


	//----- nvinfo : EIATTR_MIN_STACK_SIZE
	.align		4
.L_57:
        /*015c*/ 	.byte	0x04, 0x12
        /*015e*/ 	.short	(.L_59 - .L_58)
	.align		4
.L_58:
        /*0160*/ 	.word	index@(UnmultSurfaceKernel)
        /*0164*/ 	.word	0x00000000
.L_59:


//--------------------- .nv.compat                --------------------------
	.section	.nv.compat,"",@"SHT_CUDA_COMPAT_INFO"
	.align	4
        /*0000*/ 	.byte	0x02, 0x09, 0x00, 0x00, 0x02, 0x02, 0x02, 0x00, 0x02, 0x05, 0x05, 0x00, 0x03, 0x07, 0x01, 0x01
        /*0010*/ 	.byte	0x02, 0x03, 0x00, 0x00, 0x02, 0x06, 0x01, 0x00, 0x04, 0x0b, 0x08, 0x00, 0x01, 0x00, 0x00, 0x00
        /*0020*/ 	.byte	0x00, 0x00, 0x00, 0x00


//--------------------- .nv.info.ClearSurfaceKernel --------------------------
	.section	.nv.info.ClearSurfaceKernel,"",@"SHT_CUDA_INFO"
	.sectionflags	@""
	.align	4


	//----- nvinfo : EIATTR_CUDA_API_VERSION
	.align		4
        /*0000*/ 	.byte	0x04, 0x37
        /*0002*/ 	.short	(.L_61 - .L_60)
.L_60:
        /*0004*/ 	.word	0x00000082


	//----- nvinfo : EIATTR_KPARAM_INFO
	.align		4
.L_61:
        /*0008*/ 	.byte	0x04, 0x17
        /*000a*/ 	.short	(.L_63 - .L_62)
.L_62:
        /*000c*/ 	.word	0x00000000
        /*0010*/ 	.short	0x0002
        /*0012*/ 	.short	0x000c
        /*0014*/ 	.byte	0x00, 0xf0, 0x11, 0x00


	//----- nvinfo : EIATTR_KPARAM_INFO
	.align		4
.L_63:
        /*0018*/ 	.byte	0x04, 0x17
        /*001a*/ 	.short	(.L_65 - .L_64)
.L_64:
        /*001c*/ 	.word	0x00000000
        /*0020*/ 	.short	0x0001
        /*0022*/ 	.short	0x0008
        /*0024*/ 	.byte	0x00, 0xf0, 0x11, 0x00


	//----- nvinfo : EIATTR_KPARAM_INFO
	.align		4
.L_65:
        /*0028*/ 	.byte	0x04, 0x17
        /*002a*/ 	.short	(.L_67 - .L_66)
.L_66:
        /*002c*/ 	.word	0x00000000
        /*0030*/ 	.short	0x0000
        /*0032*/ 	.short	0x0000
        /*0034*/ 	.byte	0x00, 0xf0, 0x21, 0x00


	//----- nvinfo : EIATTR_SPARSE_MMA_MASK
	.align		4
.L_67:
        /*0038*/ 	.byte	0x03, 0x50
        /*003a*/ 	.short	0x0000


	//----- nvinfo : EIATTR_MAXREG_COUNT
	.align		4
        /*003c*/ 	.byte	0x03, 0x1b
        /*003e*/ 	.short	0x00ff


	//----- nvinfo : EIATTR_MERCURY_ISA_VERSION
	.align		4
        /*0040*/ 	.byte	0x03, 0x5f
        /*0042*/ 	.short	0x0101


	//----- nvinfo : EIATTR_VRC_CTA_INIT_COUNT
	.align		4
        /*0044*/ 	.byte	0x02, 0x4a
	.zero		1
	.zero		1


	//----- nvinfo : EIATTR_EXIT_INSTR_OFFSETS
	.align		4
        /*0048*/ 	.byte	0x04, 0x1c
        /*004a*/ 	.short	(.L_69 - .L_68)


	//   ....[0]....
.L_68:
        /*004c*/ 	.word	0x000000c0


	//   ....[1]....
        /*0050*/ 	.word	0x00000120


	//----- nvinfo : EIATTR_CBANK_PARAM_SIZE
	.align		4
.L_69:
        /*0054*/ 	.byte	0x03, 0x19
        /*0056*/ 	.short	0x0010


	//----- nvinfo : EIATTR_PARAM_CBANK
	.align		4
        /*0058*/ 	.byte	0x04, 0x0a
        /*005a*/ 	.short	(.L_71 - .L_70)
	.align		4
.L_70:
        /*005c*/ 	.word	index@(.nv.constant0.ClearSurfaceKernel)
        /*0060*/ 	.short	0x0380
        /*0062*/ 	.short	0x0010


	//----- nvinfo : EIATTR_SW_WAR
	.align		4
.L_71:
        /*0064*/ 	.byte	0x04, 0x36
        /*0066*/ 	.short	(.L_73 - .L_72)
.L_72:
        /*0068*/ 	.word	0x00000008
.L_73:


//--------------------- .nv.info.LogTransPreblurVSurfaceKernel --------------------------
	.section	.nv.info.LogTransPreblurVSurfaceKernel,"",@"SHT_CUDA_INFO"
	.sectionflags	@""
	.align	4


	//----- nvinfo : EIATTR_CUDA_API_VERSION
	.align		4
        /*0000*/ 	.byte	0x04, 0x37
        /*0002*/ 	.short	(.L_75 - .L_74)
.L_74:
        /*0004*/ 	.word	0x00000082


	//----- nvinfo : EIATTR_KPARAM_INFO
	.align		4
.L_75:
        /*0008*/ 	.byte	0x04, 0x17
        /*000a*/ 	.short	(.L_77 - .L_76)
.L_76:
        /*000c*/ 	.word	0x00000000
        /*0010*/ 	.short	0x0009
        /*0012*/ 	.short	0x002c
        /*0014*/ 	.byte	0x00, 0xf0, 0x11, 0x00


	//----- nvinfo : EIATTR_KPARAM_INFO
	.align		4
.L_77:
        /*0018*/ 	.byte	0x04, 0x17
        /*001a*/ 	.short	(.L_79 - .L_78)
.L_78:
        /*001c*/ 	.word	0x00000000
        /*0020*/ 	.short	0x0008
        /*0022*/ 	.short	0x0028
        /*0024*/ 	.byte	0x00, 0xf0, 0x11, 0x00


	//----- nvinfo : EIATTR_KPARAM_INFO
	.align		4
.L_79:
        /*0028*/ 	.byte	0x04, 0x17
        /*002a*/ 	.short	(.L_81 - .L_80)
.L_80:
        /*002c*/ 	.word	0x00000000
        /*0030*/ 	.short	0x0007
        /*0032*/ 	.short	0x0024
        /*0034*/ 	.byte	0x00, 0xf0, 0x11, 0x00


	//----- nvinfo : EIATTR_KPARAM_INFO
	.align		4
.L_81:
        /*0038*/ 	.byte	0x04, 0x17
        /*003a*/ 	.short	(.L_83 - .L_82)
.L_82:
        /*003c*/ 	.word	0x00000000
        /*0040*/ 	.short	0x0006
        /*0042*/ 	.short	0x0020
        /*0044*/ 	.byte	0x00, 0xf0, 0x11, 0x00


	//----- nvinfo : EIATTR_KPARAM_INFO
	.align		4
.L_83:
        /*0048*/ 	.byte	0x04, 0x17
        /*004a*/ 	.short	(.L_85 - .L_84)
.L_84:
        /*004c*/ 	.word	0x00000000
        /*0050*/ 	.short	0x0005
        /*0052*/ 	.short	0x001c
        /*0054*/ 	.byte	0x00, 0xf0, 0x11, 0x00


	//----- nvinfo : EIATTR_KPARAM_INFO
	.align		4
.L_85:
        /*0058*/ 	.byte	0x04, 0x17
        /*005a*/ 	.short	(.L_87 - .L_86)
.L_86:
        /*005c*/ 	.word	0x00000000
        /*0060*/ 	.short	0x0004
        /*0062*/ 	.short	0x0018
        /*0064*/ 	.byte	0x00, 0xf0, 0x11, 0x00


	//----- nvinfo : EIATTR_KPARAM_INFO
	.align		4
.L_87:
        /*0068*/ 	.byte	0x04, 0x17
        /*006a*/ 	.short	(.L_89 - .L_88)
.L_88:
        /*006c*/ 	.word	0x00000000
        /*0070*/ 	.short	0x0003
        /*0072*/ 	.short	0x0014
        /*0074*/ 	.byte	0x00, 0xf0, 0x11, 0x00


	//----- nvinfo : EIATTR_KPARAM_INFO
	.align		4
.L_89:
        /*0078*/ 	.byte	0x04, 0x17
        /*007a*/ 	.short	(.L_91 - .L_90)
.L_90:
        /*007c*/ 	.word	0x00000000
        /*0080*/ 	.short	0x0002
        /*0082*/ 	.short	0x0010
        /*0084*/ 	.byte	0x00, 0xf0, 0x11, 0x00


	//----- nvinfo : EIATTR_KPARAM_INFO
	.align		4
.L_91:
        /*0088*/ 	.byte	0x04, 0x17
        /*008a*/ 	.short	(.L_93 - .L_92)
.L_92:
        /*008c*/ 	.word	0x00000000
        /*0090*/ 	.short	0x0001
        /*0092*/ 	.short	0x0008
        /*0094*/ 	.byte	0x00, 0xf0, 0x21, 0x00


	//----- nvinfo : EIATTR_KPARAM_INFO
	.align		4
.L_93:
        /*0098*/ 	.byte	0x04, 0x17
        /*009a*/ 	.short	(.L_95 - .L_94)
.L_94:
        /*009c*/ 	.word	0x00000000
        /*00a0*/ 	.short	0x0000
        /*00a2*/ 	.short	0x0000
        /*00a4*/ 	.byte	0x00, 0xf0, 0x21, 0x00


	//----- nvinfo : EIATTR_SPARSE_MMA_MASK
	.align		4
.L_95:
        /*00a8*/ 	.byte	0x03, 0x50
        /*00aa*/ 	.short	0x0000


	//----- nvinfo : EIATTR_MAXREG_COUNT
	.align		4
        /*00ac*/ 	.byte	0x03, 0x1b
        /*00ae*/ 	.short	0x00ff


	//----- nvinfo : EIATTR_MERCURY_ISA_VERSION
	.align		4
        /*00b0*/ 	.byte	0x03, 0x5f
        /*00b2*/ 	.short	0x0101


	//----- nvinfo : EIATTR_VRC_CTA_INIT_COUNT
	.align		4
        /*00b4*/ 	.byte	0x02, 0x4a
	.zero		1
	.zero		1


	//----- nvinfo : EIATTR_EXIT_INSTR_OFFSETS
	.align		4
        /*00b8*/ 	.byte	0x04, 0x1c
        /*00ba*/ 	.short	(.L_97 - .L_96)


	//   ....[0]....
.L_96:
        /*00bc*/ 	.word	0x000000d0


	//   ....[1]....
        /*00c0*/ 	.word	0x00000140


	//   ....[2]....
        /*00c4*/ 	.word	0x00001890


	//----- nvinfo : EIATTR_CRS_STACK_SIZE
	.align		4
.L_97:
        /*00c8*/ 	.byte	0x04, 0x1e
        /*00ca*/ 	.short	(.L_99 - .L_98)
.L_98:
        /*00cc*/ 	.word	0x00000000


	//----- nvinfo : EIATTR_CBANK_PARAM_SIZE
	.align		4
.L_99:
        /*00d0*/ 	.byte	0x03, 0x19
        /*00d2*/ 	.short	0x0030


	//----- nvinfo : EIATTR_PARAM_CBANK
	.align		4
        /*00d4*/ 	.byte	0x04, 0x0a
        /*00d6*/ 	.short	(.L_101 - .L_100)
	.align		4
.L_100:
        /*00d8*/ 	.word	index@(.nv.constant0.LogTransPreblurVSurfaceKernel)
        /*00dc*/ 	.short	0x0380
        /*00de*/ 	.short	0x0030


	//----- nvinfo : EIATTR_SW_WAR
	.align		4
.L_101:
        /*00e0*/ 	.byte	0x04, 0x36
        /*00e2*/ 	.short	(.L_103 - .L_102)
.L_102:
        /*00e4*/ 	.word	0x00000008
.L_103:


//--------------------- .nv.info.LogTransPreblurHSurfaceKernel --------------------------
	.section	.nv.info.LogTransPreblurHSurfaceKernel,"",@"SHT_CUDA_INFO"
	.sectionflags	@""
	.align	4


	//----- nvinfo : EIATTR_CUDA_API_VERSION
	.align		4
        /*0000*/ 	.byte	0x04, 0x37
        /*0002*/ 	.short	(.L_105 - .L_104)
.L_104:
        /*0004*/ 	.word	0x00000082


	//----- nvinfo : EIATTR_KPARAM_INFO
	.align		4
.L_105:
        /*0008*/ 	.byte	0x04, 0x17
        /*000a*/ 	.short	(.L_107 - .L_106)
.L_106:
        /*000c*/ 	.word	0x00000000
        /*0010*/ 	.short	0x0009
        /*0012*/ 	.short	0x002c
        /*0014*/ 	.byte	0x00, 0xf0, 0x11, 0x00


	//----- nvinfo : EIATTR_KPARAM_INFO
	.align		4
.L_107:
        /*0018*/ 	.byte	0x04, 0x17
        /*001a*/ 	.short	(.L_109 - .L_108)
.L_108:
        /*001c*/ 	.word	0x00000000
        /*0020*/ 	.short	0x0008
        /*0022*/ 	.short	0x0028
        /*0024*/ 	.byte	0x00, 0xf0, 0x11, 0x00


	//----- nvinfo : EIATTR_KPARAM_INFO
	.align		4
.L_109:
        /*0028*/ 	.byte	0x04, 0x17
        /*002a*/ 	.short	(.L_111 - .L_110)
.L_110:
        /*002c*/ 	.word	0x00000000
        /*0030*/ 	.short	0x0007
        /*0032*/ 	.short	0x0024
        /*0034*/ 	.byte	0x00, 0xf0, 0x11, 0x00


	//----- nvinfo : EIATTR_KPARAM_INFO
	.align		4
.L_111:
        /*0038*/ 	.byte	0x04, 0x17
        /*003a*/ 	.short	(.L_113 - .L_112)
.L_112:
        /*003c*/ 	.word	0x00000000
        /*0040*/ 	.short	0x0006
        /*0042*/ 	.short	0x0020
        /*0044*/ 	.byte	0x00, 0xf0, 0x11, 0x00


	//----- nvinfo : EIATTR_KPARAM_INFO
	.align		4
.L_113:
        /*0048*/ 	.byte	0x04, 0x17
        /*004a*/ 	.short	(.L_115 - .L_114)
.L_114:
        /*004c*/ 	.word	0x00000000
        /*0050*/ 	.short	0x0005
        /*0052*/ 	.short	0x001c
        /*0054*/ 	.byte	0x00, 0xf0, 0x11, 0x00


	//----- nvinfo : EIATTR_KPARAM_INFO
	.align		4
.L_115:
        /*0058*/ 	.byte	0x04, 0x17
        /*005a*/ 	.short	(.L_117 - .L_116)
.L_116:
        /*005c*/ 	.word	0x00000000
        /*0060*/ 	.short	0x0004
        /*0062*/ 	.short	0x0018
        /*0064*/ 	.byte	0x00, 0xf0, 0x11, 0x00


	//----- nvinfo : EIATTR_KPARAM_INFO
	.align		4
.L_117:
        /*0068*/ 	.byte	0x04, 0x17
        /*006a*/ 	.short	(.L_119 - .L_118)
.L_118:
        /*006c*/ 	.word	0x00000000
        /*0070*/ 	.short	0x0003
        /*0072*/ 	.short	0x0014
        /*0074*/ 	.byte	0x00, 0xf0, 0x11, 0x00


	//----- nvinfo : EIATTR_KPARAM_INFO
	.align		4
.L_119:
        /*0078*/ 	.byte	0x04, 0x17
        /*007a*/ 	.short	(.L_121 - .L_120)
.L_120:
        /*007c*/ 	.word	0x00000000
        /*0080*/ 	.short	0x0002
        /*0082*/ 	.short	0x0010
        /*0084*/ 	.byte	0x00, 0xf0, 0x11, 0x00


	//----- nvinfo : EIATTR_KPARAM_INFO
	.align		4
.L_121:
        /*0088*/ 	.byte	0x04, 0x17
        /*008a*/ 	.short	(.L_123 - .L_122)
.L_122:
        /*008c*/ 	.word	0x00000000
        /*0090*/ 	.short	0x0001
        /*0092*/ 	.short	0x0008
        /*0094*/ 	.byte	0x00, 0xf0, 0x21, 0x00


	//----- nvinfo : EIATTR_KPARAM_INFO
	.align		4
.L_123:
        /*0098*/ 	.byte	0x04, 0x17
        /*009a*/ 	.short	(.L_125 - .L_124)
.L_124:
        /*009c*/ 	.word	0x00000000
        /*00a0*/ 	.short	0x0000
        /*00a2*/ 	.short	0x0000
        /*00a4*/ 	.byte	0x00, 0xf0, 0x21, 0x00


	//----- nvinfo : EIATTR_SPARSE_MMA_MASK
	.align		4
.L_125:
        /*00a8*/ 	.byte	0x03, 0x50
        /*00aa*/ 	.short	0x0000


	//----- nvinfo : EIATTR_MAXREG_COUNT
	.align		4
        /*00ac*/ 	.byte	0x03, 0x1b
        /*00ae*/ 	.short	0x00ff


	//----- nvinfo : EIATTR_MERCURY_ISA_VERSION
	.align		4
        /*00b0*/ 	.byte	0x03, 0x5f
        /*00b2*/ 	.short	0x0101


	//----- nvinfo : EIATTR_VRC_CTA_INIT_COUNT
	.align		4
        /*00b4*/ 	.byte	0x02, 0x4a
	.zero		1
	.zero		1


	//----- nvinfo : EIATTR_EXIT_INSTR_OFFSETS
	.align		4
        /*00b8*/ 	.byte	0x04, 0x1c
        /*00ba*/ 	.short	(.L_127 - .L_126)


	//   ....[0]....
.L_126:
        /*00bc*/ 	.word	0x000000d0


	//   ....[1]....
        /*00c0*/ 	.word	0x00000140


	//   ....[2]....
        /*00c4*/ 	.word	0x00000d40


	//----- nvinfo : EIATTR_CRS_STACK_SIZE
	.align		4
.L_127:
        /*00c8*/ 	.byte	0x04, 0x1e
        /*00ca*/ 	.short	(.L_129 - .L_128)
.L_128:
        /*00cc*/ 	.word	0x00000000


	//----- nvinfo : EIATTR_CBANK_PARAM_SIZE
	.align		4
.L_129:
        /*00d0*/ 	.byte	0x03, 0x19
        /*00d2*/ 	.short	0x0030


	//----- nvinfo : EIATTR_PARAM_CBANK
	.align		4
        /*00d4*/ 	.byte	0x04, 0x0a
        /*00d6*/ 	.short	(.L_131 - .L_130)
	.align		4
.L_130:
        /*00d8*/ 	.word	index@(.nv.constant0.LogTransPreblurHSurfaceKernel)
        /*00dc*/ 	.short	0x0380
        /*00de*/ 	.short	0x0030


	//----- nvinfo : EIATTR_SW_WAR
	.align		4
.L_131:
        /*00e0*/ 	.byte	0x04, 0x36
        /*00e2*/ 	.short	(.L_133 - .L_132)
.L_132:
        /*00e4*/ 	.word	0x00000008
.L_133:


//--------------------- .nv.info.DownsampleSurfaceKernel --------------------------
	.section	.nv.info.DownsampleSurfaceKernel,"",@"SHT_CUDA_INFO"
	.sectionflags	@""
	.align	4


	//----- nvinfo : EIATTR_CUDA_API_VERSION
	.align		4
        /*0000*/ 	.byte	0x04, 0x37
        /*0002*/ 	.short	(.L_135 - .L_134)
.L_134:
        /*0004*/ 	.word	0x00000082


	//----- nvinfo : EIATTR_KPARAM_INFO
	.align		4
.L_135:
        /*0008*/ 	.byte	0x04, 0x17
        /*000a*/ 	.short	(.L_137 - .L_136)
.L_136:
        /*000c*/ 	.word	0x00000000
        /*0010*/ 	.short	0x000a
        /*0012*/ 	.short	0x0030
        /*0014*/ 	.byte	0x00, 0xf0, 0x11, 0x00


	//----- nvinfo : EIATTR_KPARAM_INFO
	.align		4
.L_137:
        /*0018*/ 	.byte	0x04, 0x17
        /*001a*/ 	.short	(.L_139 - .L_138)
.L_138:
        /*001c*/ 	.word	0x00000000
        /*0020*/ 	.short	0x0009
        /*0022*/ 	.short	0x002c
        /*0024*/ 	.byte	0x00, 0xf0, 0x11, 0x00


	//----- nvinfo : EIATTR_KPARAM_INFO
	.align		4
.L_139:
        /*0028*/ 	.byte	0x04, 0x17
        /*002a*/ 	.short	(.L_141 - .L_140)
.L_140:
        /*002c*/ 	.word	0x00000000
        /*0030*/ 	.short	0x0008
        /*0032*/ 	.short	0x0028
        /*0034*/ 	.byte	0x00, 0xf0, 0x11, 0x00


	//----- nvinfo : EIATTR_KPARAM_INFO
	.align		4
.L_141:
        /*0038*/ 	.byte	0x04, 0x17
        /*003a*/ 	.short	(.L_143 - .L_142)
.L_142:
        /*003c*/ 	.word	0x00000000
        /*0040*/ 	.short	0x0007
        /*0042*/ 	.short	0x0024
        /*0044*/ 	.byte	0x00, 0xf0, 0x11, 0x00


	//----- nvinfo : EIATTR_KPARAM_INFO
	.align		4
.L_143:
        /*0048*/ 	.byte	0x04, 0x17
        /*004a*/ 	.short	(.L_145 - .L_144)
.L_144:
        /*004c*/ 	.word	0x00000000
        /*0050*/ 	.short	0x0006
        /*0052*/ 	.short	0x0020
        /*0054*/ 	.byte	0x00, 0xf0, 0x11, 0x00


	//----- nvinfo : EIATTR_KPARAM_INFO
	.align		4
.L_145:
        /*0058*/ 	.byte	0x04, 0x17
        /*005a*/ 	.short	(.L_147 - .L_146)
.L_146:
        /*005c*/ 	.word	0x00000000
        /*0060*/ 	.short	0x0005
        /*0062*/ 	.short	0x001c
        /*0064*/ 	.byte	0x00, 0xf0, 0x11, 0x00


	//----- nvinfo : EIATTR_KPARAM_INFO
	.align		4
.L_147:
        /*0068*/ 	.byte	0x04, 0x17
        /*006a*/ 	.short	(.L_149 - .L_148)
.L_148:
        /*006c*/ 	.word	0x00000000
        /*0070*/ 	.short	0x0004
        /*0072*/ 	.short	0x0018
        /*0074*/ 	.byte	0x00, 0xf0, 0x11, 0x00


	//----- nvinfo : EIATTR_KPARAM_INFO
	.align		4
.L_149:
        /*0078*/ 	.byte	0x04, 0x17
        /*007a*/ 	.short	(.L_151 - .L_150)
.L_150:
        /*007c*/ 	.word	0x00000000
        /*0080*/ 	.short	0x0003
        /*0082*/ 	.short	0x0014
        /*0084*/ 	.byte	0x00, 0xf0, 0x11, 0x00


	//----- nvinfo : EIATTR_KPARAM_INFO
	.align		4
.L_151:
        /*0088*/ 	.byte	0x04, 0x17
        /*008a*/ 	.short	(.L_153 - .L_152)
.L_152:
        /*008c*/ 	.word	0x00000000
        /*0090*/ 	.short	0x0002
        /*0092*/ 	.short	0x0010
        /*0094*/ 	.byte	0x00, 0xf0, 0x11, 0x00


	//----- nvinfo : EIATTR_KPARAM_INFO
	.align		4
.L_153:
        /*0098*/ 	.byte	0x04, 0x17
        /*009a*/ 	.short	(.L_155 - .L_154)
.L_154:
        /*009c*/ 	.word	0x00000000
        /*00a0*/ 	.short	0x0001
        /*00a2*/ 	.short	0x0008
        /*00a4*/ 	.byte	0x00, 0xf0, 0x21, 0x00


	//----- nvinfo : EIATTR_KPARAM_INFO
	.align		4
.L_155:
        /*00a8*/ 	.byte	0x04, 0x17
        /*00aa*/ 	.short	(.L_157 - .L_156)
.L_156:
        /*00ac*/ 	.word	0x00000000
        /*00b0*/ 	.short	0x0000
        /*00b2*/ 	.short	0x0000
        /*00b4*/ 	.byte	0x00, 0xf0, 0x21, 0x00


	//----- nvinfo : EIATTR_SPARSE_MMA_MASK
	.align		4
.L_157:
        /*00b8*/ 	.byte	0x03, 0x50
        /*00ba*/ 	.short	0x0000


	//----- nvinfo : EIATTR_MAXREG_COUNT
	.align		4
        /*00bc*/ 	.byte	0x03, 0x1b
        /*00be*/ 	.short	0x00ff


	//----- nvinfo : EIATTR_MERCURY_ISA_VERSION
	.align		4
        /*00c0*/ 	.byte	0x03, 0x5f
        /*00c2*/ 	.short	0x0101


	//----- nvinfo : EIATTR_INT_WARP_WIDE_INSTR_OFFSETS
	.align		4
        /*00c4*/ 	.byte	0x04, 0x31
        /*00c6*/ 	.short	(.L_159 - .L_158)


	//   ....[0]....
.L_158:
        /*00c8*/ 	.word	0x00000270


	//   ....[1]....
        /*00cc*/ 	.word	0x00000580


	//   ....[2]....
        /*00d0*/ 	.word	0x00000640


	//   ....[3]....
        /*00d4*/ 	.word	0x00000670


	//   ....[4]....
        /*00d8*/ 	.word	0x000006a0


	//   ....[5]....
        /*00dc*/ 	.word	0x000006e0


	//   ....[6]....
        /*00e0*/ 	.word	0x000006f0


	//   ....[7]....
        /*00e4*/ 	.word	0x00000720


	//   ....[8]....
        /*00e8*/ 	.word	0x00000740


	//----- nvinfo : EIATTR_VRC_CTA_INIT_COUNT
	.align		4
.L_159:
        /*00ec*/ 	.byte	0x02, 0x4a
	.zero		1
	.zero		1


	//----- nvinfo : EIATTR_EXIT_INSTR_OFFSETS
	.align		4
        /*00f0*/ 	.byte	0x04, 0x1c
        /*00f2*/ 	.short	(.L_161 - .L_160)


	//   ....[0]....
.L_160:
        /*00f4*/ 	.word	0x000000d0


	//   ....[1]....
        /*00f8*/ 	.word	0x00000150


	//   ....[2]....
        /*00fc*/ 	.word	0x00000e80


	//----- nvinfo : EIATTR_CRS_STACK_SIZE
	.align		4
.L_161:
        /*0100*/ 	.byte	0x04, 0x1e
        /*0102*/ 	.short	(.L_163 - .L_162)
.L_162:
        /*0104*/ 	.word	0x00000000


	//----- nvinfo : EIATTR_CBANK_PARAM_SIZE
	.align		4
.L_163:
        /*0108*/ 	.byte	0x03, 0x19
        /*010a*/ 	.short	0x0034


	//----- nvinfo : EIATTR_PARAM_CBANK
	.align		4
        /*010c*/ 	.byte	0x04, 0x0a
        /*010e*/ 	.short	(.L_165 - .L_164)
	.align		4
.L_164:
        /*0110*/ 	.word	index@(.nv.constant0.DownsampleSurfaceKernel)
        /*0114*/ 	.short	0x0380
        /*0116*/ 	.short	0x0034


	//----- nvinfo : EIATTR_SW_WAR
	.align		4
.L_165:
        /*0118*/ 	.byte	0x04, 0x36
        /*011a*/ 	.short	(.L_167 - .L_166)
.L_166:
        /*011c*/ 	.word	0x00000008
.L_167:


//--------------------- .nv.info.PrefilterSurfaceKernel --------------------------
	.section	.nv.info.PrefilterSurfaceKernel,"",@"SHT_CUDA_INFO"
	.sectionflags	@""
	.align	4


	//----- nvinfo : EIATTR_CUDA_API_VERSION
	.align		4
        /*0000*/ 	.byte	0x04, 0x37
        /*0002*/ 	.short	(.L_169 - .L_168)
.L_168:
        /*0004*/ 	.word	0x00000082


	//----- nvinfo : EIATTR_KPARAM_INFO
	.align		4
.L_169:
        /*0008*/ 	.byte	0x04, 0x17
        /*000a*/ 	.short	(.L_171 - .L_170)
.L_170:
        /*000c*/ 	.word	0x00000000
        /*0010*/ 	.short	0x000d
        /*0012*/ 	.short	0x003c
        /*0014*/ 	.byte	0x00, 0xf0, 0x11, 0x00


	//----- nvinfo : EIATTR_KPARAM_INFO
	.align		4
.L_171:
        /*0018*/ 	.byte	0x04, 0x17
        /*001a*/ 	.short	(.L_173 - .L_172)
.L_172:
        /*001c*/ 	.word	0x00000000
        /*0020*/ 	.short	0x000c
        /*0022*/ 	.short	0x0038
        /*0024*/ 	.byte	0x00, 0xf0, 0x11, 0x00


	//----- nvinfo : EIATTR_KPARAM_INFO
	.align		4
.L_173:
        /*0028*/ 	.byte	0x04, 0x17
        /*002a*/ 	.short	(.L_175 - .L_174)
.L_174:
        /*002c*/ 	.word	0x00000000
        /*0030*/ 	.short	0x000b
        /*0032*/ 	.short	0x0034
        /*0034*/ 	.byte	0x00, 0xf0, 0x11, 0x00


	//----- nvinfo : EIATTR_KPARAM_INFO
	.align		4
.L_175:
        /*0038*/ 	.byte	0x04, 0x17
        /*003a*/ 	.short	(.L_177 - .L_176)
.L_176:
        /*003c*/ 	.word	0x00000000
        /*0040*/ 	.short	0x000a
        /*0042*/ 	.short	0x0030
        /*0044*/ 	.byte	0x00, 0xf0, 0x11, 0x00


	//----- nvinfo : EIATTR_KPARAM_INFO
	.align		4
.L_177:
        /*0048*/ 	.byte	0x04, 0x17
        /*004a*/ 	.short	(.L_179 - .L_178)
.L_178:
        /*004c*/ 	.word	0x00000000
        /*0050*/ 	.short	0x0009
        /*0052*/ 	.short	0x002c
        /*0054*/ 	.byte	0x00, 0xf0, 0x11, 0x00


	//----- nvinfo : EIATTR_KPARAM_INFO
	.align		4
.L_179:
        /*0058*/ 	.byte	0x04, 0x17
        /*005a*/ 	.short	(.L_181 - .L_180)
.L_180:
        /*005c*/ 	.word	0x00000000
        /*0060*/ 	.short	0x0008
        /*0062*/ 	.short	0x0028
        /*0064*/ 	.byte	0x00, 0xf0, 0x11, 0x00


	//----- nvinfo : EIATTR_KPARAM_INFO
	.align		4
.L_181:
        /*0068*/ 	.byte	0x04, 0x17
        /*006a*/ 	.short	(.L_183 - .L_182)
.L_182:
        /*006c*/ 	.word	0x00000000
        /*0070*/ 	.short	0x0007
        /*0072*/ 	.short	0x0024
        /*0074*/ 	.byte	0x00, 0xf0, 0x11, 0x00


	//----- nvinfo : EIATTR_KPARAM_INFO
	.align		4
.L_183:
        /*0078*/ 	.byte	0x04, 0x17
        /*007a*/ 	.short	(.L_185 - .L_184)
.L_184:
        /*007c*/ 	.word	0x00000000
        /*0080*/ 	.short	0x0006
        /*0082*/ 	.short	0x0020
        /*0084*/ 	.byte	0x00, 0xf0, 0x11, 0x00


	//----- nvinfo : EIATTR_KPARAM_INFO
	.align		4
.L_185:
        /*0088*/ 	.byte	0x04, 0x17
        /*008a*/ 	.short	(.L_187 - .L_186)
.L_186:
        /*008c*/ 	.word	0x00000000
        /*0090*/ 	.short	0x0005
        /*0092*/ 	.short	0x001c
        /*0094*/ 	.byte	0x00, 0xf0, 0x11, 0x00


	//----- nvinfo : EIATTR_KPARAM_INFO
	.align		4
.L_187:
        /*0098*/ 	.byte	0x04, 0x17
        /*009a*/ 	.short	(.L_189 - .L_188)
.L_188:
        /*009c*/ 	.word	0x00000000
        /*00a0*/ 	.short	0x0004
        /*00a2*/ 	.short	0x0018
        /*00a4*/ 	.byte	0x00, 0xf0, 0x11, 0x00


	//----- nvinfo : EIATTR_KPARAM_INFO
	.align		4
.L_189:
        /*00a8*/ 	.byte	0x04, 0x17
        /*00aa*/ 	.short	(.L_191 - .L_190)
.L_190:
        /*00ac*/ 	.word	0x00000000
        /*00b0*/ 	.short	0x0003
        /*00b2*/ 	.short	0x0014
        /*00b4*/ 	.byte	0x00, 0xf0, 0x11, 0x00


	//----- nvinfo : EIATTR_KPARAM_INFO
	.align		4
.L_191:
        /*00b8*/ 	.byte	0x04, 0x17
        /*00ba*/ 	.short	(.L_193 - .L_192)
.L_192:
        /*00bc*/ 	.word	0x00000000
        /*00c0*/ 	.short	0x0002
        /*00c2*/ 	.short	0x0010
        /*00c4*/ 	.byte	0x00, 0xf0, 0x11, 0x00


	//----- nvinfo : EIATTR_KPARAM_INFO
	.align		4
.L_193:
        /*00c8*/ 	.byte	0x04, 0x17
        /*00ca*/ 	.short	(.L_195 - .L_194)
.L_194:
        /*00cc*/ 	.word	0x00000000
        /*00d0*/ 	.short	0x0001
        /*00d2*/ 	.short	0x0008
        /*00d4*/ 	.byte	0x00, 0xf0, 0x21, 0x00


	//----- nvinfo : EIATTR_KPARAM_INFO
	.align		4
.L_195:
        /*00d8*/ 	.byte	0x04, 0x17
        /*00da*/ 	.short	(.L_197 - .L_196)
.L_196:
        /*00dc*/ 	.word	0x00000000
        /*00e0*/ 	.short	0x0000
        /*00e2*/ 	.short	0x0000
        /*00e4*/ 	.byte	0x00, 0xf0, 0x21, 0x00


	//----- nvinfo : EIATTR_SPARSE_MMA_MASK
	.align		4
.L_197:
        /*00e8*/ 	.byte	0x03, 0x50
        /*00ea*/ 	.short	0x0000


	//----- nvinfo : EIATTR_MAXREG_COUNT
	.align		4
        /*00ec*/ 	.byte	0x03, 0x1b
        /*00ee*/ 	.short	0x00ff


	//----- nvinfo : EIATTR_MERCURY_ISA_VERSION
	.align		4
        /*00f0*/ 	.byte	0x03, 0x5f
        /*00f2*/ 	.short	0x0101


	//----- nvinfo : EIATTR_VRC_CTA_INIT_COUNT
	.align		4
        /*00f4*/ 	.byte	0x02, 0x4a
	.zero		1
	.zero		1


	//----- nvinfo : EIATTR_EXIT_INSTR_OFFSETS
	.align		4
        /*00f8*/ 	.byte	0x04, 0x1c
        /*00fa*/ 	.short	(.L_199 - .L_198)


	//   ....[0]....
.L_198:
        /*00fc*/ 	.word	0x000000c0


	//   ....[1]....
        /*0100*/ 	.word	0x00000130


	//   ....[2]....
        /*0104*/ 	.word	0x00004da0


	//----- nvinfo : EIATTR_CRS_STACK_SIZE
	.align		4
.L_199:
        /*0108*/ 	.byte	0x04, 0x1e
        /*010a*/ 	.short	(.L_201 - .L_200)
.L_200:
        /*010c*/ 	.word	0x00000000


	//----- nvinfo : EIATTR_CBANK_PARAM_SIZE
	.align		4
.L_201:
        /*0110*/ 	.byte	0x03, 0x19
        /*0112*/ 	.short	0x0040


	//----- nvinfo : EIATTR_PARAM_CBANK
	.align		4
        /*0114*/ 	.byte	0x04, 0x0a
        /*0116*/ 	.short	(.L_203 - .L_202)
	.align		4
.L_202:
        /*0118*/ 	.word	index@(.nv.constant0.PrefilterSurfaceKernel)
        /*011c*/ 	.short	0x0380
        /*011e*/ 	.short	0x0040


	//----- nvinfo : EIATTR_SW_WAR
	.align		4
.L_203:
        /*0120*/ 	.byte	0x04, 0x36
        /*0122*/ 	.short	(.L_205 - .L_204)
.L_204:
        /*0124*/ 	.word	0x00000008
.L_205:


//--------------------- .nv.info.UnmultSurfaceKernel --------------------------
	.section	.nv.info.UnmultSurfaceKernel,"",@"SHT_CUDA_INFO"
	.sectionflags	@""
	.align	4


	//----- nvinfo : EIATTR_CUDA_API_VERSION
	.align		4
        /*0000*/ 	.byte	0x04, 0x37
        /*0002*/ 	.short	(.L_207 - .L_206)
.L_206:
        /*0004*/ 	.word	0x00000082


	//----- nvinfo : EIATTR_KPARAM_INFO
	.align		4
.L_207:
        /*0008*/ 	.byte	0x04, 0x17
        /*000a*/ 	.short	(.L_209 - .L_208)
.L_208:
        /*000c*/ 	.word	0x00000000
        /*0010*/ 	.short	0x0007
        /*0012*/ 	.short	0x0024
        /*0014*/ 	.byte	0x00, 0xf0, 0x11, 0x00


	//----- nvinfo : EIATTR_KPARAM_INFO
	.align		4
.L_209:
        /*0018*/ 	.byte	0x04, 0x17
        /*001a*/ 	.short	(.L_211 - .L_210)
.L_210:
        /*001c*/ 	.word	0x00000000
        /*0020*/ 	.short	0x0006
        /*0022*/ 	.short	0x0020
        /*0024*/ 	.byte	0x00, 0xf0, 0x11, 0x00


	//----- nvinfo : EIATTR_KPARAM_INFO
	.align		4
.L_211:
        /*0028*/ 	.byte	0x04, 0x17
        /*002a*/ 	.short	(.L_213 - .L_212)
.L_212:
        /*002c*/ 	.word	0x00000000
        /*0030*/ 	.short	0x0005
        /*0032*/ 	.short	0x001c
        /*0034*/ 	.byte	0x00, 0xf0, 0x11, 0x00


	//----- nvinfo : EIATTR_KPARAM_INFO
	.align		4
.L_213:
        /*0038*/ 	.byte	0x04, 0x17
        /*003a*/ 	.short	(.L_215 - .L_214)
.L_214:
        /*003c*/ 	.word	0x00000000
        /*0040*/ 	.short	0x0004
        /*0042*/ 	.short	0x0018
        /*0044*/ 	.byte	0x00, 0xf0, 0x11, 0x00


	//----- nvinfo : EIATTR_KPARAM_INFO
	.align		4
.L_215:
        /*0048*/ 	.byte	0x04, 0x17
        /*004a*/ 	.short	(.L_217 - .L_216)
.L_216:
        /*004c*/ 	.word	0x00000000
        /*0050*/ 	.short	0x0003
        /*0052*/ 	.short	0x0014
        /*0054*/ 	.byte	0x00, 0xf0, 0x11, 0x00


	//----- nvinfo : EIATTR_KPARAM_INFO
	.align		4
.L_217:
        /*0058*/ 	.byte	0x04, 0x17
        /*005a*/ 	.short	(.L_219 - .L_218)
.L_218:
        /*005c*/ 	.word	0x00000000
        /*0060*/ 	.short	0x0002
        /*0062*/ 	.short	0x0010
        /*0064*/ 	.byte	0x00, 0xf0, 0x11, 0x00


	//----- nvinfo : EIATTR_KPARAM_INFO
	.align		4
.L_219:
        /*0068*/ 	.byte	0x04, 0x17
        /*006a*/ 	.short	(.L_221 - .L_220)
.L_220:
        /*006c*/ 	.word	0x00000000
        /*0070*/ 	.short	0x0001
        /*0072*/ 	.short	0x0008
        /*0074*/ 	.byte	0x00, 0xf0, 0x21, 0x00


	//----- nvinfo : EIATTR_KPARAM_INFO
	.align		4
.L_221:
        /*0078*/ 	.byte	0x04, 0x17
        /*007a*/ 	.short	(.L_223 - .L_222)
.L_222:
        /*007c*/ 	.word	0x00000000
        /*0080*/ 	.short	0x0000
        /*0082*/ 	.short	0x0000
        /*0084*/ 	.byte	0x00, 0xf0, 0x21, 0x00


	//----- nvinfo : EIATTR_SPARSE_MMA_MASK
	.align		4
.L_223:
        /*0088*/ 	.byte	0x03, 0x50
        /*008a*/ 	.short	0x0000


	//----- nvinfo : EIATTR_MAXREG_COUNT
	.align		4
        /*008c*/ 	.byte	0x03, 0x1b
        /*008e*/ 	.short	0x00ff


	//----- nvinfo : EIATTR_MERCURY_ISA_VERSION
	.align		4
        /*0090*/ 	.byte	0x03, 0x5f
        /*0092*/ 	.short	0x0101


	//----- nvinfo : EIATTR_VRC_CTA_INIT_COUNT
	.align		4
        /*0094*/ 	.byte	0x02, 0x4a
	.zero		1
	.zero		1


	//----- nvinfo : EIATTR_EXIT_INSTR_OFFSETS
	.align		4
        /*0098*/ 	.byte	0x04, 0x1c
        /*009a*/ 	.short	(.L_225 - .L_224)


	//   ....[0]....
.L_224:
        /*009c*/ 	.word	0x000000c0


	//   ....[1]....
        /*00a0*/ 	.word	0x00000120


	//   ....[2]....
        /*00a4*/ 	.word	0x000003d0


	//----- nvinfo : EIATTR_CRS_STACK_SIZE
	.align		4
.L_225:
        /*00a8*/ 	.byte	0x04, 0x1e
        /*00aa*/ 	.short	(.L_227 - .L_226)
.L_226:
        /*00ac*/ 	.word	0x00000000


	//----- nvinfo : EIATTR_CBANK_PARAM_SIZE
	.align		4
.L_227:
        /*00b0*/ 	.byte	0x03, 0x19
        /*00b2*/ 	.short	0x0028


	//----- nvinfo : EIATTR_PARAM_CBANK
	.align		4
        /*00b4*/ 	.byte	0x04, 0x0a
        /*00b6*/ 	.short	(.L_229 - .L_228)
	.align		4
.L_228:
        /*00b8*/ 	.word	index@(.nv.constant0.UnmultSurfaceKernel)
        /*00bc*/ 	.short	0x0380
        /*00be*/ 	.short	0x0028


	//----- nvinfo : EIATTR_SW_WAR
	.align		4
.L_229:
        /*00c0*/ 	.byte	0x04, 0x36
        /*00c2*/ 	.short	(.L_231 - .L_230)
.L_230:
        /*00c4*/ 	.word	0x00000008
.L_231:


//--------------------- .nv.callgraph             --------------------------
	.section	.nv.callgraph,"",@"SHT_CUDA_CALLGRAPH"
	.align	4
	.sectionentsize	8
	.align		4
        /*0000*/ 	.word	0x00000000
	.align		4
        /*0004*/ 	.word	0xffffffff
	.align		4
        /*0008*/ 	.word	0x00000000
	.align		4
        /*000c*/ 	.word	0xfffffffe
	.align		4
        /*0010*/ 	.word	0x00000000
	.align		4
        /*0014*/ 	.word	0xfffffffd
	.align		4
        /*0018*/ 	.word	0x00000000
	.align		4
        /*001c*/ 	.word	0xfffffffc


//--------------------- .text.ClearSurfaceKernel  --------------------------
	.section	.text.ClearSurfaceKernel,"ax",@progbits
	.align	128
        .global         ClearSurfaceKernel
        .type           ClearSurfaceKernel,@function
        .size           ClearSurfaceKernel,(.L_x_303 - ClearSurfaceKernel)
        .other          ClearSurfaceKernel,@"STO_CUDA_ENTRY STV_DEFAULT"
ClearSurfaceKernel:
.text.ClearSurfaceKernel:
[----:B------:R-:W-:Y:S01]  /*0000*/  LDC R1, c[0x0][0x37c] ;  /* 0x0000df00ff017b82 */ /* 0x000fe20000000800 */
[----:B------:R-:W0:Y:S07]  /*0010*/  S2R R2, SR_TID.Y ;  /* 0x0000000000027919 */ /* 0x000e2e0000002200 */
[----:B------:R-:W1:Y:S01]  /*0020*/  LDC R0, c[0x0][0x360] ;  /* 0x0000d800ff007b82 */ /* 0x000e620000000800 */
[----:B------:R-:W2:Y:S01]  /*0030*/  LDCU.64 UR6, c[0x0][0x388] ;  /* 0x00007100ff0677ac */ /* 0x000ea20008000a00 */
[----:B------:R-:W1:Y:S06]  /*0040*/  S2R R5, SR_TID.X ;  /* 0x0000000000057919 */ /* 0x000e6c0000002100 */
[----:B------:R-:W0:Y:S08]  /*0050*/  S2UR UR5, SR_CTAID.Y ;  /* 0x00000000000579c3 */ /* 0x000e300000002600 */
[----:B------:R-:W0:Y:S08]  /*0060*/  LDC R3, c[0x0][0x364] ;  /* 0x0000d900ff037b82 */ /* 0x000e300000000800 */
[----:B------:R-:W1:Y:S01]  /*0070*/  S2UR UR4, SR_CTAID.X ;  /* 0x00000000000479c3 */ /* 0x000e620000002500 */
[----:B0-----:R-:W-:-:S05]  /*0080*/  IMAD R3, R3, UR5, R2 ;  /* 0x0000000503037c24 */ /* 0x001fca000f8e0202 */
[----:B--2---:R-:W-:Y:S01]  /*0090*/  ISETP.GE.AND P0, PT, R3, UR7, PT ;  /* 0x0000000703007c0c */ /* 0x004fe2000bf06270 */
[----:B-1----:R-:W-:-:S05]  /*00a0*/  IMAD R0, R0, UR4, R5 ;  /* 0x0000000400007c24 */ /* 0x002fca000f8e0205 */
[----:B------:R-:W-:-:S13]  /*00b0*/  ISETP.GE.OR P0, PT, R0, UR6, P0 ;  /* 0x0000000600007c0c */ /* 0x000fda0008706670 */
[----:B------:R-:W-:Y:S05]  /*00c0*/  @P0 EXIT ;  /* 0x000000000000094d */ /* 0x000fea0003800000 */
[----:B------:R-:W0:Y:S01]  /*00d0*/  LDCU UR4, c[0x0][0x380] ;  /* 0x00007000ff0477ac */ /* 0x000e220008000800 */
[----:B------:R-:W-:Y:S01]  /*00e0*/  IMAD.SHL.U32 R2, R0, 0x10, RZ ;  /* 0x0000001000027824 */ /* 0x000fe200078e00ff */
[----:B------:R-:W-:Y:S02]  /*00f0*/  CS2R R4, SRZ ;  /* 0x0000000000047805 */ /* 0x000fe4000001ff00 */
[----:B------:R-:W-:-:S04]  /*0100*/  CS2R R6, SRZ ;  /* 0x0000000000067805 */ /* 0x000fc8000001ff00 */
[----:B0-----:R0:W-:Y:S02]  /*0110*/  SUST.D.BA.2D.128.STRONG.SM.TRAP [R2], R4, UR4 ;  /* 0x70ff040402007f9d */ /* 0x0011e4000810ad00 */
[----:B0-----:R-:W-:Y:S05]  /*0120*/  EXIT ;  /* 0x000000000000794d */ /* 0x001fea0003800000 */
.L_x_0:
[----:B------:R-:W-:-:S00]  /*0130*/  BRA `(.L_x_0) ;  /* 0xfffffffc00fc7947 */ /* 0x000fc0000383ffff */
[----:B------:R-:W-:-:S00]  /*0140*/  NOP ;  /* 0x0000000000007918 */ /* 0x000fc00000000000 */
        /* <DEDUP_REMOVED lines=11> */
.L_x_303:


//--------------------- .text.LogTransPreblurVSurfaceKernel --------------------------
	.section	.text.LogTransPreblurVSurfaceKernel,"ax",@progbits
	.align	128
        .global         LogTransPreblurVSurfaceKernel
        .type           LogTransPreblurVSurfaceKernel,@function
        .size           LogTransPreblurVSurfaceKernel,(.L_x_293 - LogTransPreblurVSurfaceKernel)
        .other          LogTransPreblurVSurfaceKernel,@"STO_CUDA_ENTRY STV_DEFAULT"
LogTransPreblurVSurfaceKernel:
.text.LogTransPreblurVSurfaceKernel:
[----:B------:R-:W-:Y:S01]  /*0000*/  LDC R1, c[0x0][0x37c] ;  /* 0x0000df00ff017b82 */ /* 0x000fe20000000800 */
[----:B------:R-:W0:Y:S07]  /*0010*/  S2R R7, SR_TID.Y ;  /* 0x0000000000077919 */ /* 0x000e2e0000002200 */
[----:B------:R-:W1:Y:S01]  /*0020*/  S2UR UR4, SR_CTAID.Y ;  /* 0x00000000000479c3 */ /* 0x000e620000002600 */
[----:B------:R-:W2:Y:S01]  /*0030*/  LDCU.64 UR8, c[0x0][0x3a8] ;  /* 0x00007500ff0877ac */ /* 0x000ea20008000a00 */
[----:B------:R-:W3:Y:S06]  /*0040*/  S2R R5, SR_TID.X ;  /* 0x0000000000057919 */ /* 0x000eec0000002100 */
[----:B------:R-:W3:Y:S01]  /*0050*/  LDC R16, c[0x0][0x360] ;  /* 0x0000d800ff107b82 */ /* 0x000ee20000000800 */
[----:B------:R-:W1:Y:S07]  /*0060*/  LDCU UR5, c[0x0][0x364] ;  /* 0x00006c80ff0577ac */ /* 0x000e6e0008000800 */
[----:B------:R-:W3:Y:S01]  /*0070*/  S2UR UR6, SR_CTAID.X ;  /* 0x00000000000679c3 */ /* 0x000ee20000002500 */
[----:B-1----:R-:W-:-:S06]  /*0080*/  UIMAD UR4, UR4, UR5, URZ ;  /* 0x00000005040472a4 */ /* 0x002fcc000f8e02ff */
[----:B0-----:R-:W-:-:S04]  /*0090*/  IADD3 R3, PT, PT, R7, UR4, RZ ;  /* 0x0000000407037c10 */ /* 0x001fc8000fffe0ff */
[----:B--2---:R-:W-:Y:S01]  /*00a0*/  ISETP.GE.AND P0, PT, R3, UR9, PT ;  /* 0x0000000903007c0c */ /* 0x004fe2000bf06270 */
[----:B---3--:R-:W-:-:S05]  /*00b0*/  IMAD R16, R16, UR6, R5 ;  /* 0x0000000610107c24 */ /* 0x008fca000f8e0205 */
[----:B------:R-:W-:-:S13]  /*00c0*/  ISETP.GE.OR P0, PT, R16, UR8, P0 ;  /* 0x0000000810007c0c */ /* 0x000fda0008706670 */
[----:B------:R-:W-:Y:S05]  /*00d0*/  @P0 EXIT ;  /* 0x000000000000094d */ /* 0x000fea0003800000 */
[----:B------:R-:W0:Y:S01]  /*00e0*/  LDCU.64 UR6, c[0x0][0x3a0] ;  /* 0x00007400ff0677ac */ /* 0x000e220008000a00 */
[----:B------:R-:W1:Y:S01]  /*00f0*/  LDCU.64 UR8, c[0x0][0x390] ;  /* 0x00007200ff0877ac */ /* 0x000e620008000a00 */
[----:B0-----:R-:W-:Y:S02]  /*0100*/  IADD3 R3, PT, PT, R3, UR7, RZ ;  /* 0x0000000703037c10 */ /* 0x001fe4000fffe0ff */
[----:B------:R-:W-:Y:S02]  /*0110*/  IADD3 R16, PT, PT, R16, UR6, RZ ;  /* 0x0000000610107c10 */ /* 0x000fe4000fffe0ff */
[----:B-1----:R-:W-:-:S04]  /*0120*/  ISETP.GE.AND P0, PT, R3, UR9, PT ;  /* 0x0000000903007c0c */ /* 0x002fc8000bf06270 */
[----:B------:R-:W-:-:S13]  /*0130*/  ISETP.GE.OR P0, PT, R16, UR8, P0 ;  /* 0x0000000810007c0c */ /* 0x000fda0008706670 */
[----:B------:R-:W-:Y:S05]  /*0140*/  @P0 EXIT ;  /* 0x000000000000094d */ /* 0x000fea0003800000 */
[----:B------:R-:W0:Y:S02]  /*0150*/  LDCU UR5, c[0x0][0x398] ;  /* 0x00007300ff0577ac */ /* 0x000e240008000800 */
[----:B0-----:R-:W-:-:S04]  /*0160*/  I2FP.F32.S32 R0, UR5 ;  /* 0x0000000500007c45 */ /* 0x001fc80008201400 */
[----:B------:R-:W-:Y:S01]  /*0170*/  IADD3 R2, PT, PT, R0, -0xd000000, RZ ;  /* 0xf300000000027810 */ /* 0x000fe20007ffe0ff */
[----:B------:R0:W1:Y:S03]  /*0180*/  MUFU.RSQ R5, R0 ;  /* 0x0000000000057308 */ /* 0x0000660000001400 */
[----:B------:R-:W-:-:S13]  /*0190*/  ISETP.GT.U32.AND P0, PT, R2, 0x727fffff, PT ;  /* 0x727fffff0200780c */ /* 0x000fda0003f04070 */
[----:B0-----:R-:W-:Y:S05]  /*01a0*/  @!P0 BRA `(.L_x_1) ;  /* 0x0000000000108947 */ /* 0x001fea0003800000 */
[----:B------:R-:W-:-:S07]  /*01b0*/  MOV R4, 0x1d0 ;  /* 0x000001d000047802 */ /* 0x000fce0000000f00 */
[----:B-1----:R-:W-:Y:S05]  /*01c0*/  CALL.REL.NOINC `($__internal_1_$__cuda_sm20_sqrt_rn_f32_slowpath) ;  /* 0x0000001800847944 */ /* 0x002fea0003c00000 */
[----:B------:R-:W-:Y:S01]  /*01d0*/  MOV R0, R2 ;  /* 0x0000000200007202 */ /* 0x000fe20000000f00 */
[----:B------:R-:W-:Y:S06]  /*01e0*/  BRA `(.L_x_2) ;  /* 0x0000000000107947 */ /* 0x000fec0003800000 */
.L_x_1:
[----:B-1----:R-:W-:Y:S01]  /*01f0*/  FMUL.FTZ R9, R0, R5 ;  /* 0x0000000500097220 */ /* 0x002fe20000410000 */
[----:B------:R-:W-:-:S03]  /*0200*/  FMUL.FTZ R5, R5, 0.5 ;  /* 0x3f00000005057820 */ /* 0x000fc60000410000 */
[----:B------:R-:W-:-:S04]  /*0210*/  FFMA R0, -R9, R9, R0 ;  /* 0x0000000909007223 */ /* 0x000fc80000000100 */
[----:B------:R-:W-:-:S07]  /*0220*/  FFMA R0, R0, R5, R9 ;  /* 0x0000000500007223 */ /* 0x000fce0000000009 */
.L_x_2:
[----:B------:R-:W0:Y:S01]  /*0230*/  LDCU UR5, c[0x0][0x39c] ;  /* 0x00007380ff0577ac */ /* 0x000e220008000800 */
[----:B------:R-:W-:Y:S01]  /*0240*/  HFMA2 R2, -RZ, RZ, 0, 0 ;  /* 0x00000000ff027431 */ /* 0x000fe200000001ff */
[----:B------:R-:W-:Y:S02]  /*0250*/  CS2R R14, SRZ ;  /* 0x00000000000e7805 */ /* 0x000fe4000001ff00 */
[----:B------:R-:W-:Y:S01]  /*0260*/  CS2R R4, SRZ ;  /* 0x0000000000047805 */ /* 0x000fe2000001ff00 */
[----:B0-----:R-:W-:-:S04]  /*0270*/  FMUL R0, R0, UR5 ;  /* 0x0000000500007c20 */ /* 0x001fc80008400000 */
[----:B------:R-:W-:-:S06]  /*0280*/  FMUL R25, R0, 3 ;  /* 0x4040000000197820 */ /* 0x000fcc0000400000 */
[----:B------:R-:W0:Y:S02]  /*0290*/  F2I.CEIL.NTZ R25, R25 ;  /* 0x0000001900197305 */ /* 0x000e24000020b100 */
[----:B0-----:R-:W-:-:S13]  /*02a0*/  ISETP.GE.AND P0, PT, R25, RZ, PT ;  /* 0x000000ff1900720c */ /* 0x001fda0003f06270 */
[----:B------:R-:W-:Y:S05]  /*02b0*/  @!P0 BRA `(.L_x_3) ;  /* 0x00000010008c8947 */ /* 0x000fea0003800000 */
[C---:B------:R-:W-:Y:S01]  /*02c0*/  ISETP.GE.U32.AND P0, PT, R25.reuse, 0x2, PT ;  /* 0x000000021900780c */ /* 0x040fe20003f06070 */
[----:B------:R-:W-:Y:S01]  /*02d0*/  FMUL R0, R0, R0 ;  /* 0x0000000000007220 */ /* 0x000fe20000400000 */
[----:B------:R-:W-:Y:S01]  /*02e0*/  IADD3 R26, PT, PT, -R25, RZ, RZ ;  /* 0x000000ff191a7210 */ /* 0x000fe20007ffe1ff */
[----:B------:R-:W-:Y:S01]  /*02f0*/  IMAD.MOV.U32 R2, RZ, RZ, RZ ;  /* 0x000000ffff027224 */ /* 0x000fe200078e00ff */
[----:B------:R-:W-:Y:S02]  /*0300*/  CS2R R4, SRZ ;  /* 0x0000000000047805 */ /* 0x000fe4000001ff00 */
[----:B------:R-:W-:Y:S02]  /*0310*/  CS2R R14, SRZ ;  /* 0x00000000000e7805 */ /* 0x000fe4000001ff00 */
[----:B------:R-:W-:-:S05]  /*0320*/  SHF.L.U32 R6, R16, 0x4, RZ ;  /* 0x0000000410067819 */ /* 0x000fca00000006ff */
[----:B------:R-:W-:Y:S05]  /*0330*/  @!P0 BRA `(.L_x_4) ;  /* 0x0000000800908947 */ /* 0x000fea0003800000 */
[----:B------:R-:W0:Y:S01]  /*0340*/  LDC R8, c[0x0][0x3a4] ;  /* 0x0000e900ff087b82 */ /* 0x000e220000000800 */
[C---:B------:R-:W-:Y:S01]  /*0350*/  SHF.L.U32 R2, R25.reuse, 0x1, RZ ;  /* 0x0000000119027819 */ /* 0x040fe200000006ff */
[----:B------:R-:W1:Y:S01]  /*0360*/  LDCU UR5, c[0x0][0x394] ;  /* 0x00007280ff0577ac */ /* 0x000e620008000800 */
[----:B------:R-:W-:Y:S02]  /*0370*/  IADD3 R27, PT, PT, -R25, 0x1, RZ ;  /* 0x00000001191b7810 */ /* 0x000fe40007ffe1ff */
[----:B------:R-:W-:Y:S02]  /*0380*/  LOP3.LUT R26, R2, 0xfffffffc, RZ, 0xc0, !PT ;  /* 0xfffffffc021a7812 */ /* 0x000fe400078ec0ff */
[----:B------:R-:W-:Y:S02]  /*0390*/  MOV R2, RZ ;  /* 0x000000ff00027202 */ /* 0x000fe40000000f00 */
[----:B------:R-:W-:Y:S02]  /*03a0*/  IADD3 R26, PT, PT, -R26, RZ, RZ ;  /* 0x000000ff1a1a7210 */ /* 0x000fe40007ffe1ff */
[----:B0-----:R-:W-:-:S04]  /*03b0*/  IADD3 R8, PT, PT, R8, UR4, R7 ;  /* 0x0000000408087c10 */ /* 0x001fc8000fffe007 */
[----:B-1----:R-:W-:-:S07]  /*03c0*/  IADD3 R13, PT, PT, R8, 0x3, -R25 ;  /* 0x00000003080d7810 */ /* 0x002fce0007ffe819 */
.L_x_17:
[----:B------:R-:W-:Y:S01]  /*03d0*/  IADD3 R7, PT, PT, R13, -0x3, RZ ;  /* 0xfffffffd0d077810 */ /* 0x000fe20007ffe0ff */
[----:B------:R-:W-:Y:S01]  /*03e0*/  BSSY.RECONVERGENT B0, `(.L_x_5) ;  /* 0x0000025000007945 */ /* 0x000fe20003800200 */
[----:B------:R-:W-:Y:S02]  /*03f0*/  IADD3 R26, PT, PT, R26, 0x4, RZ ;  /* 0x000000041a1a7810 */ /* 0x000fe40007ffe0ff */
[C---:B------:R-:W-:Y:S02]  /*0400*/  ISETP.GE.AND P0, PT, R7.reuse, UR5, PT ;  /* 0x0000000507007c0c */ /* 0x040fe4000bf06270 */
[----:B------:R-:W-:Y:S02]  /*0410*/  ISETP.NE.AND P2, PT, R26, RZ, PT ;  /* 0x000000ff1a00720c */ /* 0x000fe40003f45270 */
[----:B------:R-:W-:-:S13]  /*0420*/  ISETP.LT.OR P0, PT, R7, RZ, P0 ;  /* 0x000000ff0700720c */ /* 0x000fda0000701670 */
[----:B------:R-:W-:Y:S05]  /*0430*/  @P0 BRA `(.L_x_6) ;  /* 0x00000000007c0947 */ /* 0x000fea0003800000 */
[----:B------:R-:W-:Y:S01]  /*0440*/  VIADD R12, R27, 0xffffffff ;  /* 0xffffffff1b0c7836 */ /* 0x000fe20000000000 */
[----:B------:R-:W0:Y:S01]  /*0450*/  MUFU.RCP R17, R0 ;  /* 0x0000000000117308 */ /* 0x000e220000001000 */
[----:B------:R-:W1:Y:S03]  /*0460*/  LDCU UR4, c[0x0][0x380] ;  /* 0x00007000ff0477ac */ /* 0x000e660008000800 */
[----:B------:R-:W-:-:S05]  /*0470*/  I2FP.F32.S32 R12, R12 ;  /* 0x0000000c000c7245 */ /* 0x000fca0000201400 */
[----:B------:R-:W-:-:S04]  /*0480*/  FMUL R24, R12, R12 ;  /* 0x0000000c0c187220 */ /* 0x000fc80000400000 */
[----:B------:R-:W-:-:S04]  /*0490*/  FMUL R24, R24, -0.5 ;  /* 0xbf00000018187820 */ /* 0x000fc80000400000 */
[----:B------:R-:W2:Y:S01]  /*04a0*/  FCHK P0, R24, R0 ;  /* 0x0000000018007302 */ /* 0x000ea20000000000 */
[----:B0-----:R-:W-:Y:S01]  /*04b0*/  FFMA R12, -R0, R17, 1 ;  /* 0x3f800000000c7423 */ /* 0x001fe20000000111 */
[----:B-1----:R0:W5:Y:S03]  /*04c0*/  SULD.D.BA.2D.128.STRONG.SM.TRAP R8, [R6], UR4 ;  /* 0x70ff040006087f99 */ /* 0x00216600081ead00 */
[----:B------:R-:W-:-:S04]  /*04d0*/  FFMA R17, R17, R12, R17 ;  /* 0x0000000c11117223 */ /* 0x000fc80000000011 */
[----:B------:R-:W-:-:S04]  /*04e0*/  FFMA R12, R24, R17, RZ ;  /* 0x00000011180c7223 */ /* 0x000fc800000000ff */
[----:B------:R-:W-:-:S04]  /*04f0*/  FFMA R18, -R0, R12, R24 ;  /* 0x0000000c00127223 */ /* 0x000fc80000000118 */
[----:B0-----:R-:W-:Y:S01]  /*0500*/  FFMA R7, R17, R18, R12 ;  /* 0x0000001211077223 */ /* 0x001fe2000000000c */
[----:B--2---:R-:W-:Y:S06]  /*0510*/  @!P0 BRA `(.L_x_7) ;  /* 0x0000000000088947 */ /* 0x004fec0003800000 */
[----:B------:R-:W-:-:S07]  /*0520*/  MOV R18, 0x540 ;  /* 0x0000054000127802 */ /* 0x000fce0000000f00 */
[----:B-----5:R-:W-:Y:S05]  /*0530*/  CALL.REL.NOINC `($__internal_2_$__cuda_sm3x_div_rn_noftz_f32_slowpath) ;  /* 0x0000001800007944 */ /* 0x020fea0003c00000 */
.L_x_7:
[----:B------:R-:W-:Y:S01]  /*0540*/  HFMA2 R12, -RZ, RZ, 0.96630859375, -0.0022525787353515625 ;  /* 0x3bbb989dff0c7431 */ /* 0x000fe200000001ff */
[----:B------:R-:W-:-:S04]  /*0550*/  MOV R17, 0x437c0000 ;  /* 0x437c000000117802 */ /* 0x000fc80000000f00 */
[----:B------:R-:W-:-:S04]  /*0560*/  FFMA.SAT R12, R7, R12, 0.5 ;  /* 0x3f000000070c7423 */ /* 0x000fc8000000200c */
[----:B------:R-:W-:-:S04]  /*0570*/  FFMA.RM R12, R12, R17, 12582913 ;  /* 0x4b4000010c0c7423 */ /* 0x000fc80000004011 */
[C---:B------:R-:W-:Y:S01]  /*0580*/  FADD R18, R12.reuse, -12583039 ;  /* 0xcb40007f0c127421 */ /* 0x040fe20000000000 */
[----:B------:R-:W-:-:S03]  /*0590*/  SHF.L.U32 R12, R12, 0x17, RZ ;  /* 0x000000170c0c7819 */ /* 0x000fc600000006ff */
[----:B------:R-:W-:-:S04]  /*05a0*/  FFMA R18, R7, 1.4426950216293334961, -R18 ;  /* 0x3fb8aa3b07127823 */ /* 0x000fc80000000812 */
[----:B------:R-:W-:-:S04]  /*05b0*/  FFMA R18, R7, 1.925963033500011079e-08, R18 ;  /* 0x32a5706007127823 */ /* 0x000fc80000000012 */
[----:B------:R-:W0:Y:S02]  /*05c0*/  MUFU.EX2 R7, R18 ;  /* 0x0000001200077308 */ /* 0x000e240000000800 */
[----:B0-----:R-:W-:-:S04]  /*05d0*/  FMUL R7, R12, R7 ;  /* 0x000000070c077220 */ /* 0x001fc80000400000 */
[-C--:B-----5:R-:W-:Y:S01]  /*05e0*/  FFMA R15, R8, R7.reuse, R15 ;  /* 0x00000007080f7223 */ /* 0x0a0fe2000000000f */
[-C--:B------:R-:W-:Y:S01]  /*05f0*/  FFMA R14, R9, R7.reuse, R14 ;  /* 0x00000007090e7223 */ /* 0x080fe2000000000e */
[-C--:B------:R-:W-:Y:S01]  /*0600*/  FFMA R5, R10, R7.reuse, R5 ;  /* 0x000000070a057223 */ /* 0x080fe20000000005 */
[----:B------:R-:W-:Y:S01]  /*0610*/  FFMA R4, R11, R7, R4 ;  /* 0x000000070b047223 */ /* 0x000fe20000000004 */
[----:B------:R-:W-:-:S07]  /*0620*/  FADD R2, R2, R7 ;  /* 0x0000000702027221 */ /* 0x000fce0000000000 */
.L_x_6:
[----:B------:R-:W-:Y:S05]  /*0630*/  BSYNC.RECONVERGENT B0 ;  /* 0x0000000000007941 */ /* 0x000fea0003800200 */
.L_x_5:
[----:B------:R-:W-:Y:S01]  /*0640*/  IADD3 R9, PT, PT, R13, -0x2, RZ ;  /* 0xfffffffe0d097810 */ /* 0x000fe20007ffe0ff */
[----:B------:R-:W-:Y:S03]  /*0650*/  BSSY.RECONVERGENT B0, `(.L_x_8) ;  /* 0x0000023000007945 */ /* 0x000fe60003800200 */
[----:B------:R-:W-:-:S04]  /*0660*/  ISETP.GE.AND P0, PT, R9, UR5, PT ;  /* 0x0000000509007c0c */ /* 0x000fc8000bf06270 */
[----:B------:R-:W-:-:S13]  /*0670*/  ISETP.LT.OR P0, PT, R9, RZ, P0 ;  /* 0x000000ff0900720c */ /* 0x000fda0000701670 */
[----:B------:R-:W-:Y:S05]  /*0680*/  @P0 BRA `(.L_x_9) ;  /* 0x00000000007c0947 */ /* 0x000fea0003800000 */
[----:B------:R-:W0:Y:S01]  /*0690*/  MUFU.RCP R17, R0 ;  /* 0x0000000000117308 */ /* 0x000e220000001000 */
[----:B------:R-:W-:Y:S01]  /*06a0*/  I2FP.F32.S32 R7, R27 ;  /* 0x0000001b00077245 */ /* 0x000fe20000201400 */
[----:B------:R-:W1:Y:S01]  /*06b0*/  LDCU UR4, c[0x0][0x380] ;  /* 0x00007000ff0477ac */ /* 0x000e620008000800 */
[----:B------:R-:W-:-:S03]  /*06c0*/  MOV R8, R6 ;  /* 0x0000000600087202 */ /* 0x000fc60000000f00 */
        /* <DEDUP_REMOVED lines=8> */
[----:B------:R-:W-:Y:S01]  /*0750*/  FFMA R7, R7, R17, R12 ;  /* 0x0000001107077223 */ /* 0x000fe2000000000c */
[----:B0-2---:R-:W-:Y:S06]  /*0760*/  @!P0 BRA `(.L_x_10) ;  /* 0x0000000000088947 */ /* 0x005fec0003800000 */
[----:B------:R-:W-:-:S07]  /*0770*/  MOV R18, 0x790 ;  /* 0x0000079000127802 */ /* 0x000fce0000000f00 */
[----:B-----5:R-:W-:Y:S05]  /*0780*/  CALL.REL.NOINC `($__internal_2_$__cuda_sm3x_div_rn_noftz_f32_slowpath) ;  /* 0x00000014006c7944 */ /* 0x020fea0003c00000 */
.L_x_10:
[----:B------:R-:W-:Y:S01]  /*0790*/  HFMA2 R12, -RZ, RZ, 0.96630859375, -0.0022525787353515625 ;  /* 0x3bbb989dff0c7431 */ /* 0x000fe200000001ff */
[----:B------:R-:W-:-:S04]  /*07a0*/  MOV R17, 0x437c0000 ;  /* 0x437c000000117802 */ /* 0x000fc80000000f00 */
[----:B------:R-:W-:-:S04]  /*07b0*/  FFMA.SAT R12, R7, R12, 0.5 ;  /* 0x3f000000070c7423 */ /* 0x000fc8000000200c */
[----:B------:R-:W-:-:S04]  /*07c0*/  FFMA.RM R12, R12, R17, 12582913 ;  /* 0x4b4000010c0c7423 */ /* 0x000fc80000004011 */
[C---:B------:R-:W-:Y:S01]  /*07d0*/  FADD R18, R12.reuse, -12583039 ;  /* 0xcb40007f0c127421 */ /* 0x040fe20000000000 */
[----:B------:R-:W-:-:S03]  /*07e0*/  IMAD.SHL.U32 R12, R12, 0x800000, RZ ;  /* 0x008000000c0c7824 */ /* 0x000fc600078e00ff */
        /* <DEDUP_REMOVED lines=9> */
.L_x_9:
[----:B------:R-:W-:Y:S05]  /*0880*/  BSYNC.RECONVERGENT B0 ;  /* 0x0000000000007941 */ /* 0x000fea0003800200 */
.L_x_8:
[----:B------:R-:W-:Y:S01]  /*0890*/  IADD3 R9, PT, PT, R13, -0x1, RZ ;  /* 0xffffffff0d097810 */ /* 0x000fe20007ffe0ff */
[----:B------:R-:W-:Y:S03]  /*08a0*/  BSSY.RECONVERGENT B0, `(.L_x_11) ;  /* 0x0000024000007945 */ /* 0x000fe60003800200 */
[----:B------:R-:W-:-:S04]  /*08b0*/  ISETP.GE.AND P0, PT, R9, UR5, PT ;  /* 0x0000000509007c0c */ /* 0x000fc8000bf06270 */
[----:B------:R-:W-:-:S13]  /*08c0*/  ISETP.LT.OR P0, PT, R9, RZ, P0 ;  /* 0x000000ff0900720c */ /* 0x000fda0000701670 */
[----:B------:R-:W-:Y:S05]  /*08d0*/  @P0 BRA `(.L_x_12) ;  /* 0x0000000000800947 */ /* 0x000fea0003800000 */
[----:B------:R-:W-:Y:S01]  /*08e0*/  IADD3 R7, PT, PT, R27, 0x1, RZ ;  /* 0x000000011b077810 */ /* 0x000fe20007ffe0ff */
[----:B------:R-:W0:Y:S01]  /*08f0*/  MUFU.RCP R17, R0 ;  /* 0x0000000000117308 */ /* 0x000e220000001000 */
[----:B------:R-:W1:Y:S01]  /*0900*/  LDCU UR4, c[0x0][0x380] ;  /* 0x00007000ff0477ac */ /* 0x000e620008000800 */
[----:B------:R-:W-:Y:S02]  /*0910*/  MOV R8, R6 ;  /* 0x0000000600087202 */ /* 0x000fe40000000f00 */
        /* <DEDUP_REMOVED lines=13> */
.L_x_13:
        /* <DEDUP_REMOVED lines=15> */
.L_x_12:
[----:B------:R-:W-:Y:S05]  /*0ae0*/  BSYNC.RECONVERGENT B0 ;  /* 0x0000000000007941 */ /* 0x000fea0003800200 */
.L_x_11:
[C---:B------:R-:W-:Y:S01]  /*0af0*/  ISETP.GE.AND P0, PT, R13.reuse, UR5, PT ;  /* 0x000000050d007c0c */ /* 0x040fe2000bf06270 */
[----:B------:R-:W-:Y:S03]  /*0b00*/  BSSY.RECONVERGENT B0, `(.L_x_14) ;  /* 0x0000023000007945 */ /* 0x000fe60003800200 */
[----:B------:R-:W-:-:S13]  /*0b10*/  ISETP.LT.OR P0, PT, R13, RZ, P0 ;  /* 0x000000ff0d00720c */ /* 0x000fda0000701670 */
[----:B------:R-:W-:Y:S05]  /*0b20*/  @P0 BRA `(.L_x_15) ;  /* 0x0000000000800947 */ /* 0x000fea0003800000 */
[----:B------:R-:W-:Y:S01]  /*0b30*/  VIADD R7, R27, 0x2 ;  /* 0x000000021b077836 */ /* 0x000fe20000000000 */
        /* <DEDUP_REMOVED lines=16> */
.L_x_16:
        /* <DEDUP_REMOVED lines=15> */
.L_x_15:
[----:B------:R-:W-:Y:S05]  /*0d30*/  BSYNC.RECONVERGENT B0 ;  /* 0x0000000000007941 */ /* 0x000fea0003800200 */
.L_x_14:
[----:B------:R-:W-:Y:S02]  /*0d40*/  IADD3 R27, PT, PT, R27, 0x4, RZ ;  /* 0x000000041b1b7810 */ /* 0x000fe40007ffe0ff */
[----:B------:R-:W-:Y:S01]  /*0d50*/  IADD3 R13, PT, PT, R13, 0x4, RZ ;  /* 0x000000040d0d7810 */ /* 0x000fe20007ffe0ff */
[----:B------:R-:W-:Y:S06]  /*0d60*/  @P2 BRA `(.L_x_17) ;  /* 0xfffffff400982947 */ /* 0x000fec000383ffff */
[----:B------:R-:W-:-:S07]  /*0d70*/  IADD3 R26, PT, PT, R27, -0x1, RZ ;  /* 0xffffffff1b1a7810 */ /* 0x000fce0007ffe0ff */
.L_x_4:
[----:B------:R-:W-:-:S04]  /*0d80*/  LOP3.LUT R25, R25, 0x1, RZ, 0xc0, !PT ;  /* 0x0000000119197812 */ /* 0x000fc800078ec0ff */
[----:B------:R-:W-:-:S13]  /*0d90*/  ISETP.NE.U32.AND P0, PT, R25, 0x1, PT ;  /* 0x000000011900780c */ /* 0x000fda0003f05070 */
[----:B------:R-:W-:Y:S05]  /*0da0*/  @P0 BRA `(.L_x_18) ;  /* 0x0000000400380947 */ /* 0x000fea0003800000 */
[----:B------:R-:W0:Y:S01]  /*0db0*/  LDCU UR4, c[0x0][0x394] ;  /* 0x00007280ff0477ac */ /* 0x000e220008000800 */
[----:B------:R-:W-:Y:S01]  /*0dc0*/  IADD3 R13, PT, PT, R3, R26, RZ ;  /* 0x0000001a030d7210 */ /* 0x000fe20007ffe0ff */
[----:B------:R-:W-:Y:S03]  /*0dd0*/  BSSY.RECONVERGENT B0, `(.L_x_19) ;  /* 0x0000023000007945 */ /* 0x000fe60003800200 */
[----:B0-----:R-:W-:-:S04]  /*0de0*/  ISETP.GE.AND P0, PT, R13, UR4, PT ;  /* 0x000000040d007c0c */ /* 0x001fc8000bf06270 */
[----:B------:R-:W-:-:S13]  /*0df0*/  ISETP.LT.OR P0, PT, R13, RZ, P0 ;  /* 0x000000ff0d00720c */ /* 0x000fda0000701670 */
[----:B------:R-:W-:Y:S05]  /*0e00*/  @P0 BRA `(.L_x_20) ;  /* 0x00000000007c0947 */ /* 0x000fea0003800000 */
[----:B------:R-:W0:Y:S01]  /*0e10*/  MUFU.RCP R17, R0 ;  /* 0x0000000000117308 */ /* 0x000e220000001000 */
[----:B------:R-:W-:Y:S01]  /*0e20*/  I2FP.F32.S32 R7, R26 ;  /* 0x0000001a00077245 */ /* 0x000fe20000201400 */
[----:B------:R-:W1:Y:S01]  /*0e30*/  LDCU UR4, c[0x0][0x380] ;  /* 0x00007000ff0477ac */ /* 0x000e620008000800 */
[----:B------:R-:W-:-:S03]  /*0e40*/  IMAD.MOV.U32 R12, RZ, RZ, R6 ;  /* 0x000000ffff0c7224 */ /* 0x000fc600078e0006 */
        /* <DEDUP_REMOVED lines=12> */
.L_x_21:
        /* <DEDUP_REMOVED lines=15> */
.L_x_20:
[----:B------:R-:W-:Y:S05]  /*1000*/  BSYNC.RECONVERGENT B0 ;  /* 0x0000000000007941 */ /* 0x000fea0003800200 */
.L_x_19:
[----:B------:R-:W0:Y:S01]  /*1010*/  LDCU UR4, c[0x0][0x394] ;  /* 0x00007280ff0477ac */ /* 0x000e220008000800 */
[----:B------:R-:W-:Y:S01]  /*1020*/  IADD3 R9, PT, PT, R13, 0x1, RZ ;  /* 0x000000010d097810 */ /* 0x000fe20007ffe0ff */
[----:B------:R-:W-:Y:S03]  /*1030*/  BSSY.RECONVERGENT B0, `(.L_x_22) ;  /* 0x0000024000007945 */ /* 0x000fe60003800200 */
[----:B0-----:R-:W-:-:S04]  /*1040*/  ISETP.GE.AND P0, PT, R9, UR4, PT ;  /* 0x0000000409007c0c */ /* 0x001fc8000bf06270 */
        /* <DEDUP_REMOVED lines=19> */
.L_x_24:
[----:B------:R-:W-:Y:S02]  /*1180*/  HFMA2 R12, -RZ, RZ, 0.96630859375, -0.0022525787353515625 ;  /* 0x3bbb989dff0c7431 */ /* 0x000fe400000001ff */
[----:B------:R-:W-:-:S03]  /*1190*/  IMAD.MOV.U32 R13, RZ, RZ, 0x437c0000 ;  /* 0x437c0000ff0d7424 */ /* 0x000fc600078e00ff */
        /* <DEDUP_REMOVED lines=13> */
.L_x_23:
[----:B------:R-:W-:Y:S05]  /*1270*/  BSYNC.RECONVERGENT B0 ;  /* 0x0000000000007941 */ /* 0x000fea0003800200 */
.L_x_22:
[----:B------:R-:W-:-:S07]  /*1280*/  IADD3 R26, PT, PT, R26, 0x2, RZ ;  /* 0x000000021a1a7810 */ /* 0x000fce0007ffe0ff */
.L_x_18:
        /* <DEDUP_REMOVED lines=22> */
.L_x_26:
        /* <DEDUP_REMOVED lines=15> */
.L_x_25:
[----:B------:R-:W-:Y:S05]  /*14e0*/  BSYNC.RECONVERGENT B0 ;  /* 0x0000000000007941 */ /* 0x000fea0003800200 */
.L_x_3:
[----:B------:R-:W-:Y:S01]  /*14f0*/  FSETP.GT.AND P0, PT, R2, RZ, PT ;  /* 0x000000ff0200720b */ /* 0x000fe20003f04000 */
[----:B------:R-:W-:-:S12]  /*1500*/  BSSY.RECONVERGENT B0, `(.L_x_27) ;  /* 0x0000013000007945 */ /* 0x000fd80003800200 */
[----:B------:R-:W-:Y:S05]  /*1510*/  @!P0 BRA `(.L_x_28) ;  /* 0x0000000000448947 */ /* 0x000fea0003800000 */
[----:B------:R-:W-:Y:S01]  /*1520*/  VIADD R0, R2, 0x1800000 ;  /* 0x0180000002007836 */ /* 0x000fe20000000000 */
[----:B------:R-:W-:Y:S04]  /*1530*/  BSSY.RECONVERGENT B1, `(.L_x_29) ;  /* 0x000000b000017945 */ /* 0x000fe80003800200 */
[----:B------:R-:W-:-:S04]  /*1540*/  LOP3.LUT R0, R0, 0x7f800000, RZ, 0xc0, !PT ;  /* 0x7f80000000007812 */ /* 0x000fc800078ec0ff */
[----:B------:R-:W-:-:S13]  /*1550*/  ISETP.GT.U32.AND P0, PT, R0, 0x1ffffff, PT ;  /* 0x01ffffff0000780c */ /* 0x000fda0003f04070 */
[----:B------:R-:W-:Y:S05]  /*1560*/  @P0 BRA `(.L_x_30) ;  /* 0x00000000000c0947 */ /* 0x000fea0003800000 */
[----:B------:R-:W-:-:S07]  /*1570*/  MOV R6, 0x1590 ;  /* 0x0000159000067802 */ /* 0x000fce0000000f00 */
[----:B------:R-:W-:Y:S05]  /*1580*/  CALL.REL.NOINC `($__internal_0_$__cuda_sm20_rcp_rn_f32_slowpath) ;  /* 0x0000000000c47944 */ /* 0x000fea0003c00000 */
[----:B------:R-:W-:Y:S05]  /*1590*/  BRA `(.L_x_31) ;  /* 0x0000000000107947 */ /* 0x000fea0003800000 */
.L_x_30:
[----:B------:R-:W0:Y:S02]  /*15a0*/  MUFU.RCP R7, R2 ;  /* 0x0000000200077308 */ /* 0x000e240000001000 */
[----:B0-----:R-:W-:-:S04]  /*15b0*/  FFMA R0, R7, R2, -1 ;  /* 0xbf80000007007423 */ /* 0x001fc80000000002 */
[----:B------:R-:W-:-:S04]  /*15c0*/  FADD.FTZ R0, -R0, -RZ ;  /* 0x800000ff00007221 */ /* 0x000fc80000010100 */
[----:B------:R-:W-:-:S07]  /*15d0*/  FFMA R0, R7, R0, R7 ;  /* 0x0000000007007223 */ /* 0x000fce0000000007 */
.L_x_31:
[----:B------:R-:W-:Y:S05]  /*15e0*/  BSYNC.RECONVERGENT B1 ;  /* 0x0000000000017941 */ /* 0x000fea0003800200 */
.L_x_29:
[-C--:B------:R-:W-:Y:S01]  /*15f0*/  FMUL R15, R15, R0.reuse ;  /* 0x000000000f0f7220 */ /* 0x080fe20000400000 */
[-C--:B------:R-:W-:Y:S01]  /*1600*/  FMUL R14, R14, R0.reuse ;  /* 0x000000000e0e7220 */ /* 0x080fe20000400000 */
[-C--:B------:R-:W-:Y:S01]  /*1610*/  FMUL R5, R5, R0.reuse ;  /* 0x0000000005057220 */ /* 0x080fe20000400000 */
[----:B------:R-:W-:-:S07]  /*1620*/  FMUL R4, R4, R0 ;  /* 0x0000000004047220 */ /* 0x000fce0000400000 */
.L_x_28:
[----:B------:R-:W-:Y:S05]  /*1630*/  BSYNC.RECONVERGENT B0 ;  /* 0x0000000000007941 */ /* 0x000fea0003800200 */
.L_x_27:
[----:B------:R-:W-:Y:S01]  /*1640*/  HFMA2 R11, -RZ, RZ, 0.96630859375, -0.0022525787353515625 ;  /* 0x3bbb989dff0b7431 */ /* 0x000fe200000001ff */
[----:B------:R-:W-:Y:S01]  /*1650*/  MOV R13, 0x437c0000 ;  /* 0x437c0000000d7802 */ /* 0x000fe20000000f00 */
[----:B------:R-:W0:Y:S03]  /*1660*/  LDCU UR4, c[0x0][0x388] ;  /* 0x00007100ff0477ac */ /* 0x000e260008000800 */
[-C--:B------:R-:W-:Y:S01]  /*1670*/  FFMA.SAT R8, R5, R11.reuse, 0.5 ;  /* 0x3f00000005087423 */ /* 0x080fe2000000200b */
[-C--:B------:R-:W-:Y:S01]  /*1680*/  FFMA.SAT R0, R15, R11.reuse, 0.5 ;  /* 0x3f0000000f007423 */ /* 0x080fe2000000200b */
[-C--:B------:R-:W-:Y:S01]  /*1690*/  FFMA.SAT R2, R14, R11.reuse, 0.5 ;  /* 0x3f0000000e027423 */ /* 0x080fe2000000200b */
[----:B------:R-:W-:Y:S01]  /*16a0*/  FFMA.SAT R11, R4, R11, 0.5 ;  /* 0x3f000000040b7423 */ /* 0x000fe2000000200b */
[-C--:B------:R-:W-:Y:S01]  /*16b0*/  FFMA.RM R10, R8, R13.reuse, 12582913 ;  /* 0x4b400001080a7423 */ /* 0x080fe2000000400d */
[-C--:B------:R-:W-:Y:S01]  /*16c0*/  FFMA.RM R0, R0, R13.reuse, 12582913 ;  /* 0x4b40000100007423 */ /* 0x080fe2000000400d */
[-C--:B------:R-:W-:Y:S01]  /*16d0*/  FFMA.RM R2, R2, R13.reuse, 12582913 ;  /* 0x4b40000102027423 */ /* 0x080fe2000000400d */
[----:B------:R-:W-:Y:S01]  /*16e0*/  FFMA.RM R13, R11, R13, 12582913 ;  /* 0x4b4000010b0d7423 */ /* 0x000fe2000000400d */
[----:B------:R-:W-:Y:S01]  /*16f0*/  FADD R8, R10, -12583039 ;  /* 0xcb40007f0a087421 */ /* 0x000fe20000000000 */
[----:B------:R-:W-:Y:S01]  /*1700*/  FADD R6, R0, -12583039 ;  /* 0xcb40007f00067421 */ /* 0x000fe20000000000 */
[----:B------:R-:W-:Y:S01]  /*1710*/  FADD R7, R2, -12583039 ;  /* 0xcb40007f02077421 */ /* 0x000fe20000000000 */
[----:B------:R-:W-:Y:S01]  /*1720*/  FADD R11, R13, -12583039 ;  /* 0xcb40007f0d0b7421 */ /* 0x000fe20000000000 */
[----:B------:R-:W-:Y:S01]  /*1730*/  FFMA R12, R5, 1.4426950216293334961, -R8 ;  /* 0x3fb8aa3b050c7823 */ /* 0x000fe20000000808 */
[----:B------:R-:W-:Y:S01]  /*1740*/  FFMA R6, R15, 1.4426950216293334961, -R6 ;  /* 0x3fb8aa3b0f067823 */ /* 0x000fe20000000806 */
[----:B------:R-:W-:Y:S01]  /*1750*/  FFMA R9, R14, 1.4426950216293334961, -R7 ;  /* 0x3fb8aa3b0e097823 */ /* 0x000fe20000000807 */
[----:B------:R-:W-:Y:S01]  /*1760*/  SHF.L.U32 R13, R13, 0x17, RZ ;  /* 0x000000170d0d7819 */ /* 0x000fe200000006ff */
[----:B------:R-:W-:Y:S01]  /*1770*/  FFMA R12, R5, 1.925963033500011079e-08, R12 ;  /* 0x32a57060050c7823 */ /* 0x000fe2000000000c */
[----:B------:R-:W-:Y:S01]  /*1780*/  FFMA R5, R4, 1.4426950216293334961, -R11 ;  /* 0x3fb8aa3b04057823 */ /* 0x000fe2000000080b */
[----:B------:R-:W-:Y:S01]  /*1790*/  FFMA R9, R14, 1.925963033500011079e-08, R9 ;  /* 0x32a570600e097823 */ /* 0x000fe20000000009 */
[----:B------:R-:W-:Y:S01]  /*17a0*/  FFMA R6, R15, 1.925963033500011079e-08, R6 ;  /* 0x32a570600f067823 */ /* 0x000fe20000000006 */
[----:B------:R-:W1:Y:S01]  /*17b0*/  MUFU.EX2 R11, R12 ;  /* 0x0000000c000b7308 */ /* 0x000e620000000800 */
[----:B------:R-:W-:Y:S01]  /*17c0*/  FFMA R14, R4, 1.925963033500011079e-08, R5 ;  /* 0x32a57060040e7823 */ /* 0x000fe20000000005 */
[----:B------:R-:W-:-:S02]  /*17d0*/  SHF.L.U32 R4, R0, 0x17, RZ ;  /* 0x0000001700047819 */ /* 0x000fc400000006ff */
[----:B------:R-:W-:Y:S02]  /*17e0*/  SHF.L.U32 R5, R2, 0x17, RZ ;  /* 0x0000001702057819 */ /* 0x000fe400000006ff */
[----:B------:R-:W-:Y:S02]  /*17f0*/  SHF.L.U32 R2, R16, 0x4, RZ ;  /* 0x0000000410027819 */ /* 0x000fe400000006ff */
[----:B------:R2:W3:Y:S08]  /*1800*/  MUFU.EX2 R7, R6 ;  /* 0x0000000600077308 */ /* 0x0004f00000000800 */
[----:B------:R-:W4:Y:S01]  /*1810*/  MUFU.EX2 R8, R9 ;  /* 0x0000000900087308 */ /* 0x000f220000000800 */
[----:B--2---:R-:W-:-:S05]  /*1820*/  SHF.L.U32 R6, R10, 0x17, RZ ;  /* 0x000000170a067819 */ /* 0x004fca00000006ff */
[----:B-1----:R-:W-:Y:S02]  /*1830*/  FFMA R6, R6, -R11, 1 ;  /* 0x3f80000006067423 */ /* 0x002fe4000000080b */
[----:B------:R-:W1:Y:S01]  /*1840*/  MUFU.EX2 R14, R14 ;  /* 0x0000000e000e7308 */ /* 0x000e620000000800 */
[----:B---3--:R-:W-:Y:S01]  /*1850*/  FFMA R4, R4, -R7, 1 ;  /* 0x3f80000004047423 */ /* 0x008fe20000000807 */
[----:B----4-:R-:W-:Y:S01]  /*1860*/  FFMA R5, R5, -R8, 1 ;  /* 0x3f80000005057423 */ /* 0x010fe20000000808 */
[----:B-1----:R-:W-:-:S04]  /*1870*/  FFMA R7, R13, -R14, 1 ;  /* 0x3f8000000d077423 */ /* 0x002fc8000000080e */
[----:B0-----:R0:W-:Y:S02]  /*1880*/  SUST.D.BA.2D.128.STRONG.SM.TRAP [R2], R4, UR4 ;  /* 0x70ff040402007f9d */ /* 0x0011e4000810ad00 */
[----:B0-----:R-:W-:Y:S05]  /*1890*/  EXIT ;  /* 0x000000000000794d */ /* 0x001fea0003800000 */
        .weak           $__internal_0_$__cuda_sm20_rcp_rn_f32_slowpath
        .type           $__internal_0_$__cuda_sm20_rcp_rn_f32_slowpath,@function
        .size           $__internal_0_$__cuda_sm20_rcp_rn_f32_slowpath,($__internal_1_$__cuda_sm20_sqrt_rn_f32_slowpath - $__internal_0_$__cuda_sm20_rcp_rn_f32_slowpath)
$__internal_0_$__cuda_sm20_rcp_rn_f32_slowpath:
[----:B------:R-:W-:Y:S01]  /*18a0*/  IMAD.SHL.U32 R0, R2, 0x2, RZ ;  /* 0x0000000202007824 */ /* 0x000fe200078e00ff */
[----:B------:R-:W-:Y:S04]  /*18b0*/  BSSY.RECONVERGENT B2, `(.L_x_32) ;  /* 0x000002f000027945 */ /* 0x000fe80003800200 */
[----:B------:R-:W-:-:S04]  /*18c0*/  SHF.R.U32.HI R11, RZ, 0x18, R0 ;  /* 0x00000018ff0b7819 */ /* 0x000fc80000011600 */
[----:B------:R-:W-:-:S13]  /*18d0*/  ISETP.NE.U32.AND P0, PT, R11, RZ, PT ;  /* 0x000000ff0b00720c */ /* 0x000fda0003f05070 */
[----:B------:R-:W-:Y:S05]  /*18e0*/  @P0 BRA `(.L_x_33) ;  /* 0x0000000000240947 */ /* 0x000fea0003800000 */
[----:B------:R-:W-:-:S13]  /*18f0*/  ISETP.NE.AND P0, PT, R0, RZ, PT ;  /* 0x000000ff0000720c */ /* 0x000fda0003f05270 */
[----:B------:R-:W-:Y:S01]  /*1900*/  @P0 FFMA R8, R2, 1.84467440737095516160e+19, RZ ;  /* 0x5f80000002080823 */ /* 0x000fe200000000ff */
[----:B------:R-:W-:Y:S08]  /*1910*/  @!P0 MUFU.RCP R7, R2 ;  /* 0x0000000200078308 */ /* 0x000ff00000001000 */
[----:B------:R-:W0:Y:S02]  /*1920*/  @P0 MUFU.RCP R9, R8 ;  /* 0x0000000800090308 */ /* 0x000e240000001000 */
[----:B0-----:R-:W-:-:S04]  /*1930*/  @P0 FFMA R0, R8, R9, -1 ;  /* 0xbf80000008000423 */ /* 0x001fc80000000009 */
[----:B------:R-:W-:-:S04]  /*1940*/  @P0 FADD.FTZ R0, -R0, -RZ ;  /* 0x800000ff00000221 */ /* 0x000fc80000010100 */
[----:B------:R-:W-:-:S04]  /*1950*/  @P0 FFMA R0, R9, R0, R9 ;  /* 0x0000000009000223 */ /* 0x000fc80000000009 */
[----:B------:R-:W-:Y:S01]  /*1960*/  @P0 FFMA R7, R0, 1.84467440737095516160e+19, RZ ;  /* 0x5f80000000070823 */ /* 0x000fe200000000ff */
[----:B------:R-:W-:Y:S06]  /*1970*/  BRA `(.L_x_34) ;  /* 0x0000000000887947 */ /* 0x000fec0003800000 */
.L_x_33:
[----:B------:R-:W-:-:S04]  /*1980*/  IADD3 R13, PT, PT, R11, -0xfd, RZ ;  /* 0xffffff030b0d7810 */ /* 0x000fc80007ffe0ff */
[----:B------:R-:W-:-:S13]  /*1990*/  ISETP.GT.U32.AND P0, PT, R13, 0x1, PT ;  /* 0x000000010d00780c */ /* 0x000fda0003f04070 */
[----:B------:R-:W-:Y:S05]  /*19a0*/  @P0 BRA `(.L_x_35) ;  /* 0x0000000000780947 */ /* 0x000fea0003800000 */
[----:B------:R-:W-:Y:S01]  /*19b0*/  LOP3.LUT R0, R2, 0x7fffff, RZ, 0xc0, !PT ;  /* 0x007fffff02007812 */ /* 0x000fe200078ec0ff */
[----:B------:R-:W-:-:S03]  /*19c0*/  HFMA2 R10, -RZ, RZ, 0, 1.78813934326171875e-07 ;  /* 0x00000003ff0a7431 */ /* 0x000fc600000001ff */
[----:B------:R-:W-:-:S04]  /*19d0*/  LOP3.LUT R0, R0, 0x3f800000, RZ, 0xfc, !PT ;  /* 0x3f80000000007812 */ /* 0x000fc800078efcff */
[----:B------:R-:W0:Y:S01]  /*19e0*/  MUFU.RCP R7, R0 ;  /* 0x0000000000077308 */ /* 0x000e220000001000 */
[----:B------:R-:W-:Y:S01]  /*19f0*/  SHF.L.U32 R10, R10, R13, RZ ;  /* 0x0000000d0a0a7219 */ /* 0x000fe200000006ff */
[----:B0-----:R-:W-:-:S04]  /*1a00*/  FFMA R8, R0, R7, -1 ;  /* 0xbf80000000087423 */ /* 0x001fc80000000007 */
[----:B------:R-:W-:-:S04]  /*1a10*/  FADD.FTZ R8, -R8, -RZ ;  /* 0x800000ff08087221 */ /* 0x000fc80000010100 */
[CCC-:B------:R-:W-:Y:S01]  /*1a20*/  FFMA.RM R9, R7.reuse, R8.reuse, R7.reuse ;  /* 0x0000000807097223 */ /* 0x1c0fe20000004007 */
[----:B------:R-:W-:-:S04]  /*1a30*/  FFMA.RP R8, R7, R8, R7 ;  /* 0x0000000807087223 */ /* 0x000fc80000008007 */
[C---:B------:R-:W-:Y:S02]  /*1a40*/  LOP3.LUT R7, R9.reuse, 0x7fffff, RZ, 0xc0, !PT ;  /* 0x007fffff09077812 */ /* 0x040fe400078ec0ff */
[----:B------:R-:W-:Y:S02]  /*1a50*/  FSETP.NEU.FTZ.AND P0, PT, R9, R8, PT ;  /* 0x000000080900720b */ /* 0x000fe40003f1d000 */
[----:B------:R-:W-:Y:S02]  /*1a60*/  LOP3.LUT R7, R7, 0x800000, RZ, 0xfc, !PT ;  /* 0x0080000007077812 */ /* 0x000fe400078efcff */
[----:B------:R-:W-:Y:S02]  /*1a70*/  SEL R8, RZ, 0xffffffff, !P0 ;  /* 0xffffffffff087807 */ /* 0x000fe40004000000 */
[----:B------:R-:W-:Y:S02]  /*1a80*/  LOP3.LUT R10, R10, R7, RZ, 0xc0, !PT ;  /* 0x000000070a0a7212 */ /* 0x000fe400078ec0ff */
[----:B------:R-:W-:-:S02]  /*1a90*/  IADD3 R8, PT, PT, -R8, RZ, RZ ;  /* 0x000000ff08087210 */ /* 0x000fc40007ffe1ff */
[-C--:B------:R-:W-:Y:S02]  /*1aa0*/  SHF.R.U32.HI R10, RZ, R13.reuse, R10 ;  /* 0x0000000dff0a7219 */ /* 0x080fe4000001160a */
[----:B------:R-:W-:Y:S02]  /*1ab0*/  LOP3.LUT P1, RZ, R8, R13, R7, 0xf8, !PT ;  /* 0x0000000d08ff7212 */ /* 0x000fe4000782f807 */
[C---:B------:R-:W-:Y:S02]  /*1ac0*/  LOP3.LUT P0, RZ, R10.reuse, 0x1, RZ, 0xc0, !PT ;  /* 0x000000010aff7812 */ /* 0x040fe4000780c0ff */
[----:B------:R-:W-:-:S04]  /*1ad0*/  LOP3.LUT P2, RZ, R10, 0x2, RZ, 0xc0, !PT ;  /* 0x000000020aff7812 */ /* 0x000fc8000784c0ff */
[----:B------:R-:W-:Y:S02]  /*1ae0*/  PLOP3.LUT P0, PT, P0, P1, P2, 0xe0, 0x0 ;  /* 0x000000000000781c */ /* 0x000fe40000703c20 */
[----:B------:R-:W-:Y:S02]  /*1af0*/  LOP3.LUT P1, RZ, R2, 0x7fffff, RZ, 0xc0, !PT ;  /* 0x007fffff02ff7812 */ /* 0x000fe4000782c0ff */
[----:B------:R-:W-:-:S04]  /*1b00*/  SEL R0, RZ, 0x1, !P0 ;  /* 0x00000001ff007807 */ /* 0x000fc80004000000 */
[----:B------:R-:W-:-:S04]  /*1b10*/  IADD3 R0, PT, PT, -R0, RZ, RZ ;  /* 0x000000ff00007210 */ /* 0x000fc80007ffe1ff */
[----:B------:R-:W-:Y:S02]  /*1b20*/  ISETP.GE.AND P0, PT, R0, RZ, PT ;  /* 0x000000ff0000720c */ /* 0x000fe40003f06270 */
[----:B------:R-:W-:-:S04]  /*1b30*/  IADD3 R0, PT, PT, R11, -0xfc, RZ ;  /* 0xffffff040b007810 */ /* 0x000fc80007ffe0ff */
[----:B------:R-:W-:-:S07]  /*1b40*/  SHF.R.U32.HI R7, RZ, R0, R7 ;  /* 0x00000000ff077219 */ /* 0x000fce0000011607 */
[----:B------:R-:W-:-:S04]  /*1b50*/  @!P0 IADD3 R7, PT, PT, R7, 0x1, RZ ;  /* 0x0000000107078810 */ /* 0x000fc80007ffe0ff */
[----:B------:R-:W-:-:S04]  /*1b60*/  @!P1 SHF.L.U32 R7, R7, 0x1, RZ ;  /* 0x0000000107079819 */ /* 0x000fc800000006ff */
[----:B------:R-:W-:Y:S01]  /*1b70*/  LOP3.LUT R7, R7, 0x80000000, R2, 0xf8, !PT ;  /* 0x8000000007077812 */ /* 0x000fe200078ef802 */
[----:B------:R-:W-:Y:S06]  /*1b80*/  BRA `(.L_x_34) ;  /* 0x0000000000047947 */ /* 0x000fec0003800000 */
.L_x_35:
[----:B------:R0:W1:Y:S02]  /*1b90*/  MUFU.RCP R7, R2 ;  /* 0x0000000200077308 */ /* 0x0000640000001000 */
.L_x_34:
[----:B------:R-:W-:Y:S05]  /*1ba0*/  BSYNC.RECONVERGENT B2 ;  /* 0x0000000000027941 */ /* 0x000fea0003800200 */
.L_x_32:
[----:B-1----:R-:W-:Y:S01]  /*1bb0*/  IMAD.MOV.U32 R0, RZ, RZ, R7 ;  /* 0x000000ffff007224 */ /* 0x002fe200078e0007 */
[----:B------:R-:W-:-:S04]  /*1bc0*/  MOV R7, 0x0 ;  /* 0x0000000000077802 */ /* 0x000fc80000000f00 */
[----:B0-----:R-:W-:Y:S05]  /*1bd0*/  RET.REL.NODEC R6 `(LogTransPreblurVSurfaceKernel) ;  /* 0xffffffe406087950 */ /* 0x001fea0003c3ffff */
        .weak           $__internal_1_$__cuda_sm20_sqrt_rn_f32_slowpath
        .type           $__internal_1_$__cuda_sm20_sqrt_rn_f32_slowpath,@function
        .size           $__internal_1_$__cuda_sm20_sqrt_rn_f32_slowpath,($__internal_2_$__cuda_sm3x_div_rn_noftz_f32_slowpath - $__internal_1_$__cuda_sm20_sqrt_rn_f32_slowpath)
$__internal_1_$__cuda_sm20_sqrt_rn_f32_slowpath:
[----:B------:R-:W-:-:S13]  /*1be0*/  LOP3.LUT P0, RZ, R0, 0x7fffffff, RZ, 0xc0, !PT ;  /* 0x7fffffff00ff7812 */ /* 0x000fda000780c0ff */
[----:B------:R-:W-:Y:S01]  /*1bf0*/  @!P0 MOV R2, R0 ;  /* 0x0000000000028202 */ /* 0x000fe20000000f00 */
[----:B------:R-:W-:Y:S06]  /*1c00*/  @!P0 BRA `(.L_x_36) ;  /* 0x0000000000448947 */ /* 0x000fec0003800000 */
[----:B------:R-:W-:-:S13]  /*1c10*/  FSETP.GEU.FTZ.AND P0, PT, R0, RZ, PT ;  /* 0x000000ff0000720b */ /* 0x000fda0003f1e000 */
[----:B------:R-:W-:Y:S01]  /*1c20*/  @!P0 MOV R2, 0x7fffffff ;  /* 0x7fffffff00028802 */ /* 0x000fe20000000f00 */
[----:B------:R-:W-:Y:S06]  /*1c30*/  @!P0 BRA `(.L_x_36) ;  /* 0x0000000000388947 */ /* 0x000fec0003800000 */
[----:B------:R-:W-:-:S13]  /*1c40*/  FSETP.GTU.FTZ.AND P0, PT, |R0|, +INF , PT ;  /* 0x7f8000000000780b */ /* 0x000fda0003f1c200 */
[----:B------:R-:W-:Y:S01]  /*1c50*/  @P0 FADD.FTZ R2, R0, 1 ;  /* 0x3f80000000020421 */ /* 0x000fe20000010000 */
[----:B------:R-:W-:Y:S06]  /*1c60*/  @P0 BRA `(.L_x_36) ;  /* 0x00000000002c0947 */ /* 0x000fec0003800000 */
[----:B------:R-:W-:-:S13]  /*1c70*/  FSETP.NEU.FTZ.AND P0, PT, |R0|, +INF , PT ;  /* 0x7f8000000000780b */ /* 0x000fda0003f1d200 */
[----:B------:R-:W-:Y:S01]  /*1c80*/  @!P0 MOV R2, R0 ;  /* 0x0000000000028202 */ /* 0x000fe20000000f00 */
[----:B------:R-:W-:Y:S06]  /*1c90*/  @!P0 BRA `(.L_x_36) ;  /* 0x0000000000208947 */ /* 0x000fec0003800000 */
[----:B------:R-:W-:-:S04]  /*1ca0*/  FFMA R0, R0, 1.84467440737095516160e+19, RZ ;  /* 0x5f80000000007823 */ /* 0x000fc800000000ff */
[----:B------:R-:W0:Y:S02]  /*1cb0*/  MUFU.RSQ R5, R0 ;  /* 0x0000000000057308 */ /* 0x000e240000001400 */
[----:B0-----:R-:W-:Y:S01]  /*1cc0*/  FMUL.FTZ R9, R0, R5 ;  /* 0x0000000500097220 */ /* 0x001fe20000410000 */
[----:B------:R-:W-:-:S03]  /*1cd0*/  FMUL.FTZ R5, R5, 0.5 ;  /* 0x3f00000005057820 */ /* 0x000fc60000410000 */
[----:B------:R-:W-:-:S04]  /*1ce0*/  FADD.FTZ R2, -R9, -RZ ;  /* 0x800000ff09027221 */ /* 0x000fc80000010100 */
[----:B------:R-:W-:-:S04]  /*1cf0*/  FFMA R2, R9, R2, R0 ;  /* 0x0000000209027223 */ /* 0x000fc80000000000 */
[----:B------:R-:W-:-:S04]  /*1d00*/  FFMA R2, R2, R5, R9 ;  /* 0x0000000502027223 */ /* 0x000fc80000000009 */
[----:B------:R-:W-:-:S07]  /*1d10*/  FMUL.FTZ R2, R2, 2.3283064365386962891e-10 ;  /* 0x2f80000002027820 */ /* 0x000fce0000410000 */
.L_x_36:
[----:B------:R-:W-:-:S04]  /*1d20*/  HFMA2 R5, -RZ, RZ, 0, 0 ;  /* 0x00000000ff057431 */ /* 0x000fc800000001ff */
[----:B------:R-:W-:Y:S05]  /*1d30*/  RET.REL.NODEC R4 `(LogTransPreblurVSurfaceKernel) ;  /* 0xffffffe004b07950 */ /* 0x000fea0003c3ffff */
        .weak           $__internal_2_$__cuda_sm3x_div_rn_noftz_f32_slowpath
        .type           $__internal_2_$__cuda_sm3x_div_rn_noftz_f32_slowpath,@function
        .size           $__internal_2_$__cuda_sm3x_div_rn_noftz_f32_slowpath,(.L_x_293 - $__internal_2_$__cuda_sm3x_div_rn_noftz_f32_slowpath)
$__internal_2_$__cuda_sm3x_div_rn_noftz_f32_slowpath:
[----:B------:R-:W-:Y:S01]  /*1d40*/  SHF.R.U32.HI R12, RZ, 0x17, R0 ;  /* 0x00000017ff0c7819 */ /* 0x000fe20000011600 */
[----:B------:R-:W-:Y:S01]  /*1d50*/  BSSY.RECONVERGENT B1, `(.L_x_37) ;  /* 0x0000064000017945 */ /* 0x000fe20003800200 */
[----:B------:R-:W-:Y:S01]  /*1d60*/  SHF.R.U32.HI R19, RZ, 0x17, R24 ;  /* 0x00000017ff137819 */ /* 0x000fe20000011618 */
[----:B------:R-:W-:Y:S01]  /*1d70*/  IMAD.MOV.U32 R23, RZ, RZ, R0 ;  /* 0x000000ffff177224 */ /* 0x000fe200078e0000 */
[----:B------:R-:W-:Y:S02]  /*1d80*/  LOP3.LUT R12, R12, 0xff, RZ, 0xc0, !PT ;  /* 0x000000ff0c0c7812 */ /* 0x000fe400078ec0ff */
[----:B------:R-:W-:Y:S02]  /*1d90*/  LOP3.LUT R19, R19, 0xff, RZ, 0xc0, !PT ;  /* 0x000000ff13137812 */ /* 0x000fe400078ec0ff */
[----:B------:R-:W-:Y:S02]  /*1da0*/  IADD3 R7, PT, PT, R12, -0x1, RZ ;  /* 0xffffffff0c077810 */ /* 0x000fe40007ffe0ff */
[----:B------:R-:W-:-:S02]  /*1db0*/  IADD3 R17, PT, PT, R19, -0x1, RZ ;  /* 0xffffffff13117810 */ /* 0x000fc40007ffe0ff */
[----:B------:R-:W-:-:S04]  /*1dc0*/  ISETP.GT.U32.AND P0, PT, R7, 0xfd, PT ;  /* 0x000000fd0700780c */ /* 0x000fc80003f04070 */
[----:B------:R-:W-:-:S13]  /*1dd0*/  ISETP.GT.U32.OR P0, PT, R17, 0xfd, P0 ;  /* 0x000000fd1100780c */ /* 0x000fda0000704470 */
[----:B------:R-:W-:Y:S01]  /*1de0*/  @!P0 MOV R21, RZ ;  /* 0x000000ff00158202 */ /* 0x000fe20000000f00 */
[----:B------:R-:W-:Y:S06]  /*1df0*/  @!P0 BRA `(.L_x_38) ;  /* 0x00000000005c8947 */ /* 0x000fec0003800000 */
[----:B------:R-:W-:Y:S02]  /*1e00*/  FSETP.GTU.FTZ.AND P0, PT, |R24|, +INF , PT ;  /* 0x7f8000001800780b */ /* 0x000fe40003f1c200 */
[----:B------:R-:W-:-:S04]  /*1e10*/  FSETP.GTU.FTZ.AND P1, PT, |R0|, +INF , PT ;  /* 0x7f8000000000780b */ /* 0x000fc80003f3c200 */
[----:B------:R-:W-:-:S13]  /*1e20*/  PLOP3.LUT P0, PT, P0, P1, PT, 0xf8, 0x8f ;  /* 0x00000000008f781c */ /* 0x000fda0000703f70 */
[----:B------:R-:W-:Y:S05]  /*1e30*/  @P0 BRA `(.L_x_39) ;  /* 0x0000000400500947 */ /* 0x000fea0003800000 */
[----:B------:R-:W-:-:S13]  /*1e40*/  LOP3.LUT P0, RZ, R23, 0x7fffffff, R24, 0xc8, !PT ;  /* 0x7fffffff17ff7812 */ /* 0x000fda000780c818 */
[----:B------:R-:W-:Y:S05]  /*1e50*/  @!P0 BRA `(.L_x_40) ;  /* 0x0000000400408947 */ /* 0x000fea0003800000 */
[----:B------:R-:W-:Y:S02]  /*1e60*/  FSETP.NEU.FTZ.AND P3, PT, |R24|, +INF , PT ;  /* 0x7f8000001800780b */ /* 0x000fe40003f7d200 */
[----:B------:R-:W-:Y:S02]  /*1e70*/  FSETP.NEU.FTZ.AND P1, PT, |R0|, +INF , PT ;  /* 0x7f8000000000780b */ /* 0x000fe40003f3d200 */
[----:B------:R-:W-:-:S11]  /*1e80*/  FSETP.NEU.FTZ.AND P0, PT, |R24|, +INF , PT ;  /* 0x7f8000001800780b */ /* 0x000fd60003f1d200 */
[----:B------:R-:W-:Y:S05]  /*1e90*/  @!P1 BRA !P3, `(.L_x_40) ;  /* 0x0000000400309947 */ /* 0x000fea0005800000 */
[----:B------:R-:W-:-:S04]  /*1ea0*/  LOP3.LUT P3, RZ, R24, 0x7fffffff, RZ, 0xc0, !PT ;  /* 0x7fffffff18ff7812 */ /* 0x000fc8000786c0ff */
[----:B------:R-:W-:-:S13]  /*1eb0*/  PLOP3.LUT P1, PT, P1, P3, PT, 0x2f, 0xf2 ;  /* 0x0000000000f2781c */ /* 0x000fda0000f26577 */
[----:B------:R-:W-:Y:S05]  /*1ec0*/  @P1 BRA `(.L_x_41) ;  /* 0x00000004001c1947 */ /* 0x000fea0003800000 */
[----:B------:R-:W-:-:S04]  /*1ed0*/  LOP3.LUT P1, RZ, R23, 0x7fffffff, RZ, 0xc0, !PT ;  /* 0x7fffffff17ff7812 */ /* 0x000fc8000782c0ff */
[----:B------:R-:W-:-:S13]  /*1ee0*/  PLOP3.LUT P0, PT, P0, P1, PT, 0x2f, 0xf2 ;  /* 0x0000000000f2781c */ /* 0x000fda0000702577 */
[----:B------:R-:W-:Y:S05]  /*1ef0*/  @P0 BRA `(.L_x_42) ;  /* 0x0000000400040947 */ /* 0x000fea0003800000 */
[----:B------:R-:W-:Y:S02]  /*1f00*/  ISETP.GE.AND P0, PT, R17, RZ, PT ;  /* 0x000000ff1100720c */ /* 0x000fe40003f06270 */
[----:B------:R-:W-:-:S11]  /*1f10*/  ISETP.GE.AND P1, PT, R7, RZ, PT ;  /* 0x000000ff0700720c */ /* 0x000fd60003f26270 */
[----:B------:R-:W-:Y:S01]  /*1f20*/  @P0 MOV R21, RZ ;  /* 0x000000ff00150202 */ /* 0x000fe20000000f00 */
[----:B------:R-:W-:Y:S01]  /*1f30*/  @!P0 FFMA R24, R24, 1.84467440737095516160e+19, RZ ;  /* 0x5f80000018188823 */ /* 0x000fe200000000ff */
[----:B------:R-:W-:Y:S01]  /*1f40*/  @!P0 MOV R21, 0xffffffc0 ;  /* 0xffffffc000158802 */ /* 0x000fe20000000f00 */
[----:B------:R-:W-:-:S03]  /*1f50*/  @!P1 FFMA R23, R0, 1.84467440737095516160e+19, RZ ;  /* 0x5f80000000179823 */ /* 0x000fc600000000ff */
[----:B------:R-:W-:-:S07]  /*1f60*/  @!P1 IADD3 R21, PT, PT, R21, 0x40, RZ ;  /* 0x0000004015159810 */ /* 0x000fce0007ffe0ff */
.L_x_38:
[----:B------:R-:W-:Y:S01]  /*1f70*/  LEA R20, R12, 0xc0800000, 0x17 ;  /* 0xc08000000c147811 */ /* 0x000fe200078eb8ff */
[----:B------:R-:W-:Y:S01]  /*1f80*/  BSSY.RECONVERGENT B2, `(.L_x_43) ;  /* 0x0000036000027945 */ /* 0x000fe20003800200 */
[----:B------:R-:W-:Y:S02]  /*1f90*/  IADD3 R19, PT, PT, R19, -0x7f, RZ ;  /* 0xffffff8113137810 */ /* 0x000fe40007ffe0ff */
[----:B------:R-:W-:-:S03]  /*1fa0*/  IADD3 R23, PT, PT, -R20, R23, RZ ;  /* 0x0000001714177210 */ /* 0x000fc60007ffe1ff */
[----:B------:R-:W-:Y:S01]  /*1fb0*/  IMAD R24, R19, -0x800000, R24 ;  /* 0xff80000013187824 */ /* 0x000fe200078e0218 */
[----:B------:R-:W0:Y:S01]  /*1fc0*/  MUFU.RCP R20, R23 ;  /* 0x0000001700147308 */ /* 0x000e220000001000 */
[----:B------:R-:W-:-:S04]  /*1fd0*/  FADD.FTZ R17, -R23, -RZ ;  /* 0x800000ff17117221 */ /* 0x000fc80000010100 */
[----:B0-----:R-:W-:-:S04]  /*1fe0*/  FFMA R7, R20, R17, 1 ;  /* 0x3f80000014077423 */ /* 0x001fc80000000011 */
[----:B------:R-:W-:-:S04]  /*1ff0*/  FFMA R7, R20, R7, R20 ;  /* 0x0000000714077223 */ /* 0x000fc80000000014 */
[----:B------:R-:W-:-:S04]  /*2000*/  FFMA R22, R24, R7, RZ ;  /* 0x0000000718167223 */ /* 0x000fc800000000ff */
[----:B------:R-:W-:-:S04]  /*2010*/  FFMA R20, R17, R22, R24 ;  /* 0x0000001611147223 */ /* 0x000fc80000000018 */
[----:B------:R-:W-:-:S04]  /*2020*/  FFMA R20, R7, R20, R22 ;  /* 0x0000001407147223 */ /* 0x000fc80000000016 */
[----:B------:R-:W-:Y:S01]  /*2030*/  FFMA R17, R17, R20, R24 ;  /* 0x0000001411117223 */ /* 0x000fe20000000018 */
[----:B------:R-:W-:-:S03]  /*2040*/  IADD3 R24, PT, PT, R19, 0x7f, -R12 ;  /* 0x0000007f13187810 */ /* 0x000fc60007ffe80c */
[----:B------:R-:W-:Y:S01]  /*2050*/  FFMA R22, R7, R17, R20 ;  /* 0x0000001107167223 */ /* 0x000fe20000000014 */
[----:B------:R-:W-:-:S04]  /*2060*/  IADD3 R21, PT, PT, R24, R21, RZ ;  /* 0x0000001518157210 */ /* 0x000fc80007ffe0ff */
[----:B------:R-:W-:-:S04]  /*2070*/  SHF.R.U32.HI R12, RZ, 0x17, R22 ;  /* 0x00000017ff0c7819 */ /* 0x000fc80000011616 */
[----:B------:R-:W-:-:S05]  /*2080*/  LOP3.LUT R12, R12, 0xff, RZ, 0xc0, !PT ;  /* 0x000000ff0c0c7812 */ /* 0x000fca00078ec0ff */
[----:B------:R-:W-:-:S05]  /*2090*/  IMAD.IADD R12, R12, 0x1, R21 ;  /* 0x000000010c0c7824 */ /* 0x000fca00078e0215 */
[----:B------:R-:W-:-:S04]  /*20a0*/  IADD3 R19, PT, PT, R12, -0x1, RZ ;  /* 0xffffffff0c137810 */ /* 0x000fc80007ffe0ff */
[----:B------:R-:W-:-:S13]  /*20b0*/  ISETP.GE.U32.AND P0, PT, R19, 0xfe, PT ;  /* 0x000000fe1300780c */ /* 0x000fda0003f06070 */
[----:B------:R-:W-:Y:S05]  /*20c0*/  @!P0 BRA `(.L_x_44) ;  /* 0x0000000000808947 */ /* 0x000fea0003800000 */
[----:B------:R-:W-:-:S13]  /*20d0*/  ISETP.GT.AND P0, PT, R12, 0xfe, PT ;  /* 0x000000fe0c00780c */ /* 0x000fda0003f04270 */
[----:B------:R-:W-:Y:S05]  /*20e0*/  @P0 BRA `(.L_x_45) ;  /* 0x00000000006c0947 */ /* 0x000fea0003800000 */
[----:B------:R-:W-:-:S13]  /*20f0*/  ISETP.GE.AND P0, PT, R12, 0x1, PT ;  /* 0x000000010c00780c */ /* 0x000fda0003f06270 */
[----:B------:R-:W-:Y:S05]  /*2100*/  @P0 BRA `(.L_x_46) ;  /* 0x0000000000740947 */ /* 0x000fea0003800000 */
[----:B------:R-:W-:Y:S02]  /*2110*/  ISETP.GE.AND P0, PT, R12, -0x18, PT ;  /* 0xffffffe80c00780c */ /* 0x000fe40003f06270 */
[----:B------:R-:W-:-:S11]  /*2120*/  LOP3.LUT R22, R22, 0x80000000, RZ, 0xc0, !PT ;  /* 0x8000000016167812 */ /* 0x000fd600078ec0ff */
[----:B------:R-:W-:Y:S05]  /*2130*/  @!P0 BRA `(.L_x_46) ;  /* 0x0000000000688947 */ /* 0x000fea0003800000 */
[CCC-:B------:R-:W-:Y:S01]  /*2140*/  FFMA.RZ R19, R7.reuse, R17.reuse, R20.reuse ;  /* 0x0000001107137223 */ /* 0x1c0fe2000000c014 */
[CCC-:B------:R-:W-:Y:S01]  /*2150*/  FFMA.RP R21, R7.reuse, R17.reuse, R20.reuse ;  /* 0x0000001107157223 */ /* 0x1c0fe20000008014 */
[----:B------:R-:W-:Y:S01]  /*2160*/  FFMA.RM R20, R7, R17, R20 ;  /* 0x0000001107147223 */ /* 0x000fe20000004014 */
[C---:B------:R-:W-:Y:S02]  /*2170*/  IADD3 R7, PT, PT, R12.reuse, 0x20, RZ ;  /* 0x000000200c077810 */ /* 0x040fe40007ffe0ff */
[----:B------:R-:W-:Y:S02]  /*2180*/  LOP3.LUT R19, R19, 0x7fffff, RZ, 0xc0, !PT ;  /* 0x007fffff13137812 */ /* 0x000fe400078ec0ff */
[C---:B------:R-:W-:Y:S02]  /*2190*/  ISETP.NE.AND P3, PT, R12.reuse, RZ, PT ;  /* 0x000000ff0c00720c */ /* 0x040fe40003f65270 */
[----:B------:R-:W-:Y:S02]  /*21a0*/  LOP3.LUT R24, R19, 0x800000, RZ, 0xfc, !PT ;  /* 0x0080000013187812 */ /* 0x000fe400078efcff */
[----:B------:R-:W-:-:S02]  /*21b0*/  ISETP.NE.AND P1, PT, R12, RZ, PT ;  /* 0x000000ff0c00720c */ /* 0x000fc40003f25270 */
[----:B------:R-:W-:Y:S02]  /*21c0*/  IADD3 R12, PT, PT, -R12, RZ, RZ ;  /* 0x000000ff0c0c7210 */ /* 0x000fe40007ffe1ff */
[----:B------:R-:W-:Y:S02]  /*21d0*/  SHF.L.U32 R7, R24, R7, RZ ;  /* 0x0000000718077219 */ /* 0x000fe400000006ff */
[----:B------:R-:W-:Y:S02]  /*21e0*/  FSETP.NEU.FTZ.AND P0, PT, R21, R20, PT ;  /* 0x000000141500720b */ /* 0x000fe40003f1d000 */
[----:B------:R-:W-:Y:S02]  /*21f0*/  SEL R17, R12, RZ, P3 ;  /* 0x000000ff0c117207 */ /* 0x000fe40001800000 */
[----:B------:R-:W-:Y:S02]  /*2200*/  ISETP.NE.AND P1, PT, R7, RZ, P1 ;  /* 0x000000ff0700720c */ /* 0x000fe40000f25270 */
[----:B------:R-:W-:-:S02]  /*2210*/  SHF.R.U32.HI R24, RZ, R17, R24 ;  /* 0x00000011ff187219 */ /* 0x000fc40000011618 */
[----:B------:R-:W-:Y:S02]  /*2220*/  PLOP3.LUT P0, PT, P0, P1, PT, 0xf8, 0x8f ;  /* 0x00000000008f781c */ /* 0x000fe40000703f70 */
[----:B------:R-:W-:Y:S02]  /*2230*/  SHF.R.U32.HI R12, RZ, 0x1, R24 ;  /* 0x00000001ff0c7819 */ /* 0x000fe40000011618 */
[----:B------:R-:W-:-:S04]  /*2240*/  SEL R7, RZ, 0x1, !P0 ;  /* 0x00000001ff077807 */ /* 0x000fc80004000000 */
[----:B------:R-:W-:-:S04]  /*2250*/  LOP3.LUT R7, R7, 0x1, R12, 0xf8, !PT ;  /* 0x0000000107077812 */ /* 0x000fc800078ef80c */
[----:B------:R-:W-:-:S04]  /*2260*/  LOP3.LUT R7, R7, R24, RZ, 0xc0, !PT ;  /* 0x0000001807077212 */ /* 0x000fc800078ec0ff */
[----:B------:R-:W-:-:S04]  /*2270*/  IADD3 R7, PT, PT, R12, R7, RZ ;  /* 0x000000070c077210 */ /* 0x000fc80007ffe0ff */
[----:B------:R-:W-:Y:S01]  /*2280*/  LOP3.LUT R22, R7, R22, RZ, 0xfc, !PT ;  /* 0x0000001607167212 */ /* 0x000fe200078efcff */
[----:B------:R-:W-:Y:S06]  /*2290*/  BRA `(.L_x_46) ;  /* 0x0000000000107947 */ /* 0x000fec0003800000 */
.L_x_45:
[----:B------:R-:W-:-:S04]  /*22a0*/  LOP3.LUT R22, R22, 0x80000000, RZ, 0xc0, !PT ;  /* 0x8000000016167812 */ /* 0x000fc800078ec0ff */
[----:B------:R-:W-:Y:S01]  /*22b0*/  LOP3.LUT R22, R22, 0x7f800000, RZ, 0xfc, !PT ;  /* 0x7f80000016167812 */ /* 0x000fe200078efcff */
[----:B------:R-:W-:Y:S06]  /*22c0*/  BRA `(.L_x_46) ;  /* 0x0000000000047947 */ /* 0x000fec0003800000 */
.L_x_44:
[----:B------:R-:W-:-:S07]  /*22d0*/  LEA R22, R21, R22, 0x17 ;  /* 0x0000001615167211 */ /* 0x000fce00078eb8ff */
.L_x_46:
[----:B------:R-:W-:Y:S05]  /*22e0*/  BSYNC.RECONVERGENT B2 ;  /* 0x0000000000027941 */ /* 0x000fea0003800200 */
.L_x_43:
[----:B------:R-:W-:Y:S01]  /*22f0*/  MOV R7, R22 ;  /* 0x0000001600077202 */ /* 0x000fe20000000f00 */
[----:B------:R-:W-:Y:S06]  /*2300*/  BRA `(.L_x_47) ;  /* 0x0000000000207947 */ /* 0x000fec0003800000 */
.L_x_42:
[----:B------:R-:W-:-:S04]  /*2310*/  LOP3.LUT R23, R23, 0x80000000, R24, 0x48, !PT ;  /* 0x8000000017177812 */ /* 0x000fc800078e4818 */
[----:B------:R-:W-:Y:S01]  /*2320*/  LOP3.LUT R7, R23, 0x7f800000, RZ, 0xfc, !PT ;  /* 0x7f80000017077812 */ /* 0x000fe200078efcff */
[----:B------:R-:W-:Y:S06]  /*2330*/  BRA `(.L_x_47) ;  /* 0x0000000000147947 */ /* 0x000fec0003800000 */
.L_x_41:
[----:B------:R-:W-:Y:S01]  /*2340*/  LOP3.LUT R7, R23, 0x80000000, R24, 0x48, !PT ;  /* 0x8000000017077812 */ /* 0x000fe200078e4818 */
[----:B------:R-:W-:Y:S06]  /*2350*/  BRA `(.L_x_47) ;  /* 0x00000000000c7947 */ /* 0x000fec0003800000 */
.L_x_40:
[----:B------:R-:W0:Y:S01]  /*2360*/  MUFU.RSQ R7, -QNAN ;  /* 0xffc0000000077908 */ /* 0x000e220000001400 */
[----:B------:R-:W-:Y:S05]  /*2370*/  BRA `(.L_x_47) ;  /* 0x0000000000047947 */ /* 0x000fea0003800000 */
.L_x_39:
[----:B------:R-:W-:-:S07]  /*2380*/  FADD.FTZ R7, R24, R0 ;  /* 0x0000000018077221 */ /* 0x000fce0000010000 */
.L_x_47:
[----:B------:R-:W-:Y:S05]  /*2390*/  BSYNC.RECONVERGENT B1 ;  /* 0x0000000000017941 */ /* 0x000fea0003800200 */
.L_x_37:
[----:B------:R-:W-:-:S04]  /*23a0*/  HFMA2 R19, -RZ, RZ, 0, 0 ;  /* 0x00000000ff137431 */ /* 0x000fc800000001ff */
[----:B0-----:R-:W-:Y:S05]  /*23b0*/  RET.REL.NODEC R18 `(LogTransPreblurVSurfaceKernel) ;  /* 0xffffffdc12107950 */ /* 0x001fea0003c3ffff */
.L_x_48:
        /* <DEDUP_REMOVED lines=12> */
.L_x_293:


//--------------------- .text.LogTransPreblurHSurfaceKernel --------------------------
	.section	.text.LogTransPreblurHSurfaceKernel,"ax",@progbits
	.align	128
        .global         LogTransPreblurHSurfaceKernel
        .type           LogTransPreblurHSurfaceKernel,@function
        .size           LogTransPreblurHSurfaceKernel,(.L_x_296 - LogTransPreblurHSurfaceKernel)
        .other          LogTransPreblurHSurfaceKernel,@"STO_CUDA_ENTRY STV_DEFAULT"
LogTransPreblurHSurfaceKernel:
.text.LogTransPreblurHSurfaceKernel:
[----:B------:R-:W-:Y:S01]  /*0000*/  LDC R1, c[0x0][0x37c] ;  /* 0x0000df00ff017b82 */ /* 0x000fe20000000800 */
[----:B------:R-:W0:Y:S07]  /*0010*/  S2R R0, SR_TID.Y ;  /* 0x0000000000007919 */ /* 0x000e2e0000002200 */
[----:B------:R-:W1:Y:S01]  /*0020*/  S2UR UR4, SR_CTAID.X ;  /* 0x00000000000479c3 */ /* 0x000e620000002500 */
[----:B------:R-:W1:Y:S01]  /*0030*/  LDCU UR5, c[0x0][0x360] ;  /* 0x00006c00ff0577ac */ /* 0x000e620008000800 */
[----:B------:R-:W2:Y:S01]  /*0040*/  S2R R2, SR_TID.X ;  /* 0x0000000000027919 */ /* 0x000ea20000002100 */
[----:B------:R-:W3:Y:S05]  /*0050*/  LDCU.64 UR8, c[0x0][0x3a8] ;  /* 0x00007500ff0877ac */ /* 0x000eea0008000a00 */
[----:B------:R-:W0:Y:S08]  /*0060*/  S2UR UR6, SR_CTAID.Y ;  /* 0x00000000000679c3 */ /* 0x000e300000002600 */
[----:B------:R-:W0:Y:S01]  /*0070*/  LDC R5, c[0x0][0x364] ;  /* 0x0000d900ff057b82 */ /* 0x000e220000000800 */
[----:B-1----:R-:W-:-:S06]  /*0080*/  UIMAD UR4, UR4, UR5, URZ ;  /* 0x00000005040472a4 */ /* 0x002fcc000f8e02ff */
[----:B--2---:R-:W-:Y:S01]  /*0090*/  IADD3 R6, PT, PT, R2, UR4, RZ ;  /* 0x0000000402067c10 */ /* 0x004fe2000fffe0ff */
[----:B0-----:R-:W-:-:S05]  /*00a0*/  IMAD R5, R5, UR6, R0 ;  /* 0x0000000605057c24 */ /* 0x001fca000f8e0200 */
[----:B---3--:R-:W-:-:S04]  /*00b0*/  ISETP.GE.AND P0, PT, R5, UR9, PT ;  /* 0x0000000905007c0c */ /* 0x008fc8000bf06270 */
[----:B------:R-:W-:-:S13]  /*00c0*/  ISETP.GE.OR P0, PT, R6, UR8, P0 ;  /* 0x0000000806007c0c */ /* 0x000fda0008706670 */
[----:B------:R-:W-:Y:S05]  /*00d0*/  @P0 EXIT ;  /* 0x000000000000094d */ /* 0x000fea0003800000 */
[----:B------:R-:W0:Y:S01]  /*00e0*/  LDCU.64 UR6, c[0x0][0x3a0] ;  /* 0x00007400ff0677ac */ /* 0x000e220008000a00 */
[----:B------:R-:W1:Y:S01]  /*00f0*/  LDCU.64 UR8, c[0x0][0x390] ;  /* 0x00007200ff0877ac */ /* 0x000e620008000a00 */
[----:B0-----:R-:W-:Y:S01]  /*0100*/  VIADD R5, R5, UR7 ;  /* 0x0000000705057c36 */ /* 0x001fe20008000000 */
[----:B------:R-:W-:-:S04]  /*0110*/  IADD3 R6, PT, PT, R6, UR6, RZ ;  /* 0x0000000606067c10 */ /* 0x000fc8000fffe0ff */
[----:B-1----:R-:W-:-:S04]  /*0120*/  ISETP.GE.AND P0, PT, R5, UR9, PT ;  /* 0x0000000905007c0c */ /* 0x002fc8000bf06270 */
[----:B------:R-:W-:-:S13]  /*0130*/  ISETP.GE.OR P0, PT, R6, UR8, P0 ;  /* 0x0000000806007c0c */ /* 0x000fda0008706670 */
[----:B------:R-:W-:Y:S05]  /*0140*/  @P0 EXIT ;  /* 0x000000000000094d */ /* 0x000fea0003800000 */
[----:B------:R-:W0:Y:S02]  /*0150*/  LDCU UR5, c[0x0][0x398] ;  /* 0x00007300ff0577ac */ /* 0x000e240008000800 */
[----:B0-----:R-:W-:-:S04]  /*0160*/  I2FP.F32.S32 R0, UR5 ;  /* 0x0000000500007c45 */ /* 0x001fc80008201400 */
[----:B------:R0:W1:Y:S01]  /*0170*/  MUFU.RSQ R3, R0 ;  /* 0x0000000000037308 */ /* 0x0000620000001400 */
[----:B------:R-:W-:-:S05]  /*0180*/  VIADD R4, R0, 0xf3000000 ;  /* 0xf300000000047836 */ /* 0x000fca0000000000 */
[----:B------:R-:W-:-:S13]  /*0190*/  ISETP.GT.U32.AND P0, PT, R4, 0x727fffff, PT ;  /* 0x727fffff0400780c */ /* 0x000fda0003f04070 */
[----:B01----:R-:W-:Y:S05]  /*01a0*/  @!P0 BRA `(.L_x_49) ;  /* 0x0000000000108947 */ /* 0x003fea0003800000 */
[----:B------:R-:W-:-:S07]  /*01b0*/  MOV R8, 0x1d0 ;  /* 0x000001d000087802 */ /* 0x000fce0000000f00 */
[----:B------:R-:W-:Y:S05]  /*01c0*/  CALL.REL.NOINC `($__internal_4_$__cuda_sm20_sqrt_rn_f32_slowpath) ;  /* 0x0000000c00b47944 */ /* 0x000fea0003c00000 */
[----:B------:R-:W-:Y:S01]  /*01d0*/  MOV R0, R3 ;  /* 0x0000000300007202 */ /* 0x000fe20000000f00 */
[----:B------:R-:W-:Y:S06]  /*01e0*/  BRA `(.L_x_50) ;  /* 0x0000000000107947 */ /* 0x000fec0003800000 */
.L_x_49:
[----:B------:R-:W-:Y:S01]  /*01f0*/  FMUL.FTZ R7, R0, R3 ;  /* 0x0000000300077220 */ /* 0x000fe20000410000 */
[----:B------:R-:W-:-:S03]  /*0200*/  FMUL.FTZ R3, R3, 0.5 ;  /* 0x3f00000003037820 */ /* 0x000fc60000410000 */
[----:B------:R-:W-:-:S04]  /*0210*/  FFMA R0, -R7, R7, R0 ;  /* 0x0000000707007223 */ /* 0x000fc80000000100 */
[----:B------:R-:W-:-:S07]  /*0220*/  FFMA R0, R0, R3, R7 ;  /* 0x0000000300007223 */ /* 0x000fce0000000007 */
.L_x_50:
[----:B------:R-:W0:Y:S01]  /*0230*/  LDCU UR5, c[0x0][0x39c] ;  /* 0x00007380ff0577ac */ /* 0x000e220008000800 */
[----:B------:R-:W-:Y:S02]  /*0240*/  CS2R R14, SRZ ;  /* 0x00000000000e7805 */ /* 0x000fe4000001ff00 */
[----:B------:R-:W-:Y:S01]  /*0250*/  CS2R R12, SRZ ;  /* 0x00000000000c7805 */ /* 0x000fe2000001ff00 */
[----:B------:R-:W-:Y:S02]  /*0260*/  IMAD.MOV.U32 R7, RZ, RZ, RZ ;  /* 0x000000ffff077224 */ /* 0x000fe400078e00ff */
[----:B0-----:R-:W-:-:S04]  /*0270*/  FMUL R3, R0, UR5 ;  /* 0x0000000500037c20 */ /* 0x001fc80008400000 */
[----:B------:R-:W-:-:S04]  /*0280*/  FMUL R0, R3, 3 ;  /* 0x4040000003007820 */ /* 0x000fc80000400000 */
[----:B------:R-:W0:Y:S02]  /*0290*/  F2I.CEIL.NTZ R17, R0 ;  /* 0x0000000000117305 */ /* 0x000e24000020b100 */
[----:B0-----:R-:W-:-:S13]  /*02a0*/  ISETP.GE.AND P0, PT, R17, RZ, PT ;  /* 0x000000ff1100720c */ /* 0x001fda0003f06270 */
[----:B------:R-:W-:Y:S05]  /*02b0*/  @!P0 BRA `(.L_x_51) ;  /* 0x00000008002c8947 */ /* 0x000fea0003800000 */
[----:B------:R-:W0:Y:S01]  /*02c0*/  LDC R7, c[0x0][0x3a0] ;  /* 0x0000e800ff077b82 */ /* 0x000e220000000800 */
[----:B------:R-:W-:Y:S01]  /*02d0*/  IADD3 R20, PT, PT, -R17, RZ, RZ ;  /* 0x000000ff11147210 */ /* 0x000fe20007ffe1ff */
[----:B------:R-:W-:Y:S01]  /*02e0*/  FMUL R3, R3, R3 ;  /* 0x0000000303037220 */ /* 0x000fe20000400000 */
[----:B------:R-:W-:Y:S02]  /*02f0*/  CS2R R12, SRZ ;  /* 0x00000000000c7805 */ /* 0x000fe4000001ff00 */
[----:B------:R-:W-:Y:S01]  /*0300*/  CS2R R14, SRZ ;  /* 0x00000000000e7805 */ /* 0x000fe2000001ff00 */
[----:B------:R-:W1:Y:S01]  /*0310*/  LDCU UR5, c[0x0][0x390] ;  /* 0x00007200ff0577ac */ /* 0x000e620008000800 */
[----:B0-----:R-:W-:Y:S01]  /*0320*/  IADD3 R2, PT, PT, R7, UR4, R2 ;  /* 0x0000000407027c10 */ /* 0x001fe2000fffe002 */
[----:B------:R-:W-:-:S04]  /*0330*/  IMAD.MOV.U32 R7, RZ, RZ, RZ ;  /* 0x000000ffff077224 */ /* 0x000fc800078e00ff */
[----:B------:R-:W-:Y:S01]  /*0340*/  IMAD.IADD R16, R2, 0x1, -R17 ;  /* 0x0000000102107824 */ /* 0x000fe200078e0a11 */
[----:B------:R-:W-:-:S04]  /*0350*/  LEA R17, -R17, RZ, 0x1 ;  /* 0x000000ff11117211 */ /* 0x000fc800078e09ff */
[----:B-1----:R-:W-:-:S07]  /*0360*/  SHF.L.U32 R4, R16, 0x4, RZ ;  /* 0x0000000410047819 */ /* 0x002fce00000006ff */
.L_x_55:
[C---:B------:R-:W-:Y:S01]  /*0370*/  ISETP.GE.AND P0, PT, R16.reuse, UR5, PT ;  /* 0x0000000510007c0c */ /* 0x040fe2000bf06270 */
[----:B------:R-:W-:Y:S01]  /*0380*/  VIADD R17, R17, 0x1 ;  /* 0x0000000111117836 */ /* 0x000fe20000000000 */
[----:B------:R-:W-:Y:S02]  /*0390*/  BSSY.RECONVERGENT B0, `(.L_x_52) ;  /* 0x0000079000007945 */ /* 0x000fe40003800200 */
[----:B------:R-:W-:Y:S02]  /*03a0*/  ISETP.LT.OR P0, PT, R16, RZ, P0 ;  /* 0x000000ff1000720c */ /* 0x000fe40000701670 */
[----:B------:R-:W-:-:S11]  /*03b0*/  ISETP.NE.AND P1, PT, R17, 0x1, PT ;  /* 0x000000011100780c */ /* 0x000fd60003f25270 */
[----:B------:R-:W-:Y:S05]  /*03c0*/  @P0 BRA `(.L_x_53) ;  /* 0x0000000400d40947 */ /* 0x000fea0003800000 */
[----:B------:R-:W0:Y:S02]  /*03d0*/  LDCU UR4, c[0x0][0x380] ;  /* 0x00007000ff0477ac */ /* 0x000e240008000800 */
[----:B0-----:R-:W5:Y:S01]  /*03e0*/  SULD.D.BA.2D.128.STRONG.SM.TRAP R8, [R4], UR4 ;  /* 0x70ff040004087f99 */ /* 0x001f6200081ead00 */
[----:B------:R-:W0:Y:S01]  /*03f0*/  MUFU.RCP R26, R3 ;  /* 0x00000003001a7308 */ /* 0x000e220000001000 */
[----:B-----5:R-:W-:Y:S01]  /*0400*/  FADD R8, -R8, 1 ;  /* 0x3f80000008087421 */ /* 0x020fe20000000100 */
[----:B------:R-:W-:Y:S01]  /*0410*/  FADD R19, -R9, 1 ;  /* 0x3f80000009137421 */ /* 0x000fe20000000100 */
[----:B------:R-:W-:Y:S01]  /*0420*/  FADD R10, -R10, 1 ;  /* 0x3f8000000a0a7421 */ /* 0x000fe20000000100 */
[----:B------:R-:W-:Y:S02]  /*0430*/  FADD R11, -R11, 1 ;  /* 0x3f8000000b0b7421 */ /* 0x000fe40000000100 */
[----:B------:R-:W-:Y:S02]  /*0440*/  FMNMX R18, R8, 9.9999999747524270788e-07, !PT ;  /* 0x358637bd08127809 */ /* 0x000fe40007800000 */
[----:B------:R-:W-:-:S02]  /*0450*/  FMNMX R19, R19, 9.9999999747524270788e-07, !PT ;  /* 0x358637bd13137809 */ /* 0x000fc40007800000 */
[----:B------:R-:W-:Y:S02]  /*0460*/  IADD3 R0, PT, PT, R18, -0x3f2aaaab, RZ ;  /* 0xc0d5555512007810 */ /* 0x000fe40007ffe0ff */
[C---:B------:R-:W-:Y:S02]  /*0470*/  IADD3 R2, PT, PT, R19.reuse, -0x3f2aaaab, RZ ;  /* 0xc0d5555513027810 */ /* 0x040fe40007ffe0ff */
[----:B------:R-:W-:Y:S01]  /*0480*/  LOP3.LUT R9, R0, 0xff800000, RZ, 0xc0, !PT ;  /* 0xff80000000097812 */ /* 0x000fe200078ec0ff */
[----:B------:R-:W-:Y:S01]  /*0490*/  IMAD.MOV.U32 R0, RZ, RZ, 0x3e055027 ;  /* 0x3e055027ff007424 */ /* 0x000fe200078e00ff */
[----:B------:R-:W-:Y:S02]  /*04a0*/  LOP3.LUT R2, R2, 0xff800000, RZ, 0xc0, !PT ;  /* 0xff80000002027812 */ /* 0x000fe400078ec0ff */
[----:B------:R-:W-:Y:S01]  /*04b0*/  FMNMX R10, R10, 9.9999999747524270788e-07, !PT ;  /* 0x358637bd0a0a7809 */ /* 0x000fe20007800000 */
[----:B------:R-:W-:Y:S01]  /*04c0*/  IMAD.IADD R25, R18, 0x1, -R9 ;  /* 0x0000000112197824 */ /* 0x000fe200078e0a09 */
[----:B------:R-:W-:-:S02]  /*04d0*/  IADD3 R21, PT, PT, R19, -R2, RZ ;  /* 0x8000000213157210 */ /* 0x000fc40007ffe0ff */
[----:B------:R-:W-:Y:S01]  /*04e0*/  FMNMX R11, R11, 9.9999999747524270788e-07, !PT ;  /* 0x358637bd0b0b7809 */ /* 0x000fe20007800000 */
[----:B------:R-:W-:Y:S01]  /*04f0*/  FADD R25, R25, -1 ;  /* 0xbf80000019197421 */ /* 0x000fe20000000000 */
[----:B------:R-:W-:Y:S02]  /*0500*/  VIADD R23, R10, 0xc0d55555 ;  /* 0xc0d555550a177836 */ /* 0x000fe40000000000 */
[----:B------:R-:W-:Y:S01]  /*0510*/  FADD R21, R21, -1 ;  /* 0xbf80000015157421 */ /* 0x000fe20000000000 */
[----:B------:R-:W-:Y:S01]  /*0520*/  ISETP.GT.U32.AND P0, PT, R18, 0x7f7fffff, PT ;  /* 0x7f7fffff1200780c */ /* 0x000fe20003f04070 */
[-C--:B------:R-:W-:Y:S01]  /*0530*/  FFMA R8, R25, -R0.reuse, 0.14084610342979431152 ;  /* 0x3e1039f619087423 */ /* 0x080fe20000000800 */
[----:B------:R-:W-:Y:S01]  /*0540*/  ISETP.GT.U32.AND P2, PT, R19, 0x7f7fffff, PT ;  /* 0x7f7fffff1300780c */ /* 0x000fe20003f44070 */
[----:B------:R-:W-:Y:S01]  /*0550*/  FFMA R22, R21, -R0, 0.14084610342979431152 ;  /* 0x3e1039f615167423 */ /* 0x000fe20000000800 */
[----:B------:R-:W-:Y:S01]  /*0560*/  LOP3.LUT R23, R23, 0xff800000, RZ, 0xc0, !PT ;  /* 0xff80000017177812 */ /* 0x000fe200078ec0ff */
[----:B------:R-:W-:Y:S01]  /*0570*/  FFMA R8, R25, R8, -0.12148627638816833496 ;  /* 0xbdf8cdcc19087423 */ /* 0x000fe20000000008 */
[C---:B------:R-:W-:Y:S01]  /*0580*/  ISETP.GT.U32.AND P3, PT, R10.reuse, 0x7f7fffff, PT ;  /* 0x7f7fffff0a00780c */ /* 0x040fe20003f64070 */
[----:B------:R-:W-:Y:S01]  /*0590*/  FFMA R22, R21, R22, -0.12148627638816833496 ;  /* 0xbdf8cdcc15167423 */ /* 0x000fe20000000016 */
[----:B------:R-:W-:Y:S01]  /*05a0*/  IADD3 R27, PT, PT, R10, -R23, RZ ;  /* 0x800000170a1b7210 */ /* 0x000fe20007ffe0ff */
[----:B------:R-:W-:Y:S01]  /*05b0*/  FFMA R8, R25, R8, 0.13980610668659210205 ;  /* 0x3e0f295519087423 */ /* 0x000fe20000000008 */
[----:B------:R-:W-:Y:S01]  /*05c0*/  ISETP.GT.U32.AND P4, PT, R11, 0x7f7fffff, PT ;  /* 0x7f7fffff0b00780c */ /* 0x000fe20003f84070 */
[----:B------:R-:W-:-:S02]  /*05d0*/  FFMA R22, R21, R22, 0.13980610668659210205 ;  /* 0x3e0f295515167423 */ /* 0x000fc40000000016 */
[----:B------:R-:W-:Y:S01]  /*05e0*/  FFMA R8, R25, R8, -0.16684235632419586182 ;  /* 0xbe2ad8b919087423 */ /* 0x000fe20000000008 */
[----:B------:R-:W-:Y:S01]  /*05f0*/  FADD R27, R27, -1 ;  /* 0xbf8000001b1b7421 */ /* 0x000fe20000000000 */
[----:B------:R-:W-:Y:S02]  /*0600*/  FFMA R22, R21, R22, -0.16684235632419586182 ;  /* 0xbe2ad8b915167423 */ /* 0x000fe40000000016 */
[----:B------:R-:W-:Y:S01]  /*0610*/  FFMA R8, R25, R8, 0.20012299716472625732 ;  /* 0x3e4ced0b19087423 */ /* 0x000fe20000000008 */
[----:B------:R-:W-:Y:S01]  /*0620*/  FFMA R24, R27, -R0, 0.14084610342979431152 ;  /* 0x3e1039f61b187423 */ /* 0x000fe20000000800 */
[----:B------:R-:W-:Y:S02]  /*0630*/  FFMA R22, R21, R22, 0.20012299716472625732 ;  /* 0x3e4ced0b15167423 */ /* 0x000fe40000000016 */
[----:B------:R-:W-:Y:S01]  /*0640*/  FFMA R8, R25, R8, -0.24999669194221496582 ;  /* 0xbe7fff2219087423 */ /* 0x000fe20000000008 */
[----:B------:R-:W-:Y:S01]  /*0650*/  FFMA R24, R27, R24, -0.12148627638816833496 ;  /* 0xbdf8cdcc1b187423 */ /* 0x000fe20000000018 */
[----:B------:R-:W-:-:S02]  /*0660*/  FFMA R22, R21, R22, -0.24999669194221496582 ;  /* 0xbe7fff2215167423 */ /* 0x000fc40000000016 */
[----:B------:R-:W-:Y:S01]  /*0670*/  FFMA R8, R25, R8, 0.33333182334899902344 ;  /* 0x3eaaaa7819087423 */ /* 0x000fe20000000008 */
[----:B------:R-:W-:Y:S01]  /*0680*/  FFMA R24, R27, R24, 0.13980610668659210205 ;  /* 0x3e0f29551b187423 */ /* 0x000fe20000000018 */
[----:B------:R-:W-:Y:S02]  /*0690*/  FFMA R22, R21, R22, 0.33333182334899902344 ;  /* 0x3eaaaa7815167423 */ /* 0x000fe40000000016 */
[----:B------:R-:W-:Y:S01]  /*06a0*/  FFMA R8, R25, R8, -0.5 ;  /* 0xbf00000019087423 */ /* 0x000fe20000000008 */
[----:B------:R-:W-:Y:S01]  /*06b0*/  FFMA R24, R27, R24, -0.16684235632419586182 ;  /* 0xbe2ad8b91b187423 */ /* 0x000fe20000000018 */
[----:B------:R-:W-:Y:S02]  /*06c0*/  FFMA R22, R21, R22, -0.5 ;  /* 0xbf00000015167423 */ /* 0x000fe40000000016 */
[----:B------:R-:W-:Y:S01]  /*06d0*/  FMUL R8, R25, R8 ;  /* 0x0000000819087220 */ /* 0x000fe20000400000 */
[----:B------:R-:W-:-:S03]  /*06e0*/  FFMA R24, R27, R24, 0.20012299716472625732 ;  /* 0x3e4ced0b1b187423 */ /* 0x000fc60000000018 */
[----:B------:R-:W-:Y:S01]  /*06f0*/  FFMA R25, R25, R8, R25 ;  /* 0x0000000819197223 */ /* 0x000fe20000000019 */
[----:B------:R-:W-:Y:S01]  /*0700*/  FMUL R8, R21, R22 ;  /* 0x0000001615087220 */ /* 0x000fe20000400000 */
[----:B------:R-:W-:Y:S02]  /*0710*/  VIADD R22, R11, 0xc0d55555 ;  /* 0xc0d555550b167836 */ /* 0x000fe40000000000 */
[----:B------:R-:W-:Y:S01]  /*0720*/  FFMA R24, R27, R24, -0.24999669194221496582 ;  /* 0xbe7fff221b187423 */ /* 0x000fe20000000018 */
[----:B------:R-:W-:Y:S02]  /*0730*/  FFMA R8, R21, R8, R21 ;  /* 0x0000000815087223 */ /* 0x000fe40000000015 */
[----:B------:R-:W-:Y:S01]  /*0740*/  LOP3.LUT R22, R22, 0xff800000, RZ, 0xc0, !PT ;  /* 0xff80000016167812 */ /* 0x000fe200078ec0ff */
[----:B------:R-:W-:-:S03]  /*0750*/  FFMA R24, R27, R24, 0.33333182334899902344 ;  /* 0x3eaaaa781b187423 */ /* 0x000fc60000000018 */
[----:B------:R-:W-:Y:S01]  /*0760*/  IADD3 R29, PT, PT, R11, -R22, RZ ;  /* 0x800000160b1d7210 */ /* 0x000fe20007ffe0ff */
[----:B------:R-:W-:-:S04]  /*0770*/  FFMA R24, R27, R24, -0.5 ;  /* 0xbf0000001b187423 */ /* 0x000fc80000000018 */
[----:B------:R-:W-:Y:S01]  /*0780*/  FADD R29, R29, -1 ;  /* 0xbf8000001d1d7421 */ /* 0x000fe20000000000 */
[----:B------:R-:W-:-:S03]  /*0790*/  FMUL R24, R27, R24 ;  /* 0x000000181b187220 */ /* 0x000fc60000400000 */
[----:B------:R-:W-:Y:S01]  /*07a0*/  FFMA R0, R29, -R0, 0.14084610342979431152 ;  /* 0x3e1039f61d007423 */ /* 0x000fe20000000800 */
[----:B------:R-:W-:Y:S01]  /*07b0*/  FFMA R21, R27, R24, R27 ;  /* 0x000000181b157223 */ /* 0x000fe2000000001b */
[----:B0-----:R-:W-:Y:S02]  /*07c0*/  FFMA R27, -R3, R26, 1 ;  /* 0x3f800000031b7423 */ /* 0x001fe4000000011a */
[----:B------:R-:W-:-:S04]  /*07d0*/  FFMA R0, R29, R0, -0.12148627638816833496 ;  /* 0xbdf8cdcc1d007423 */ /* 0x000fc80000000000 */
[----:B------:R-:W-:-:S04]  /*07e0*/  FFMA R0, R29, R0, 0.13980610668659210205 ;  /* 0x3e0f29551d007423 */ /* 0x000fc80000000000 */
[----:B------:R-:W-:-:S04]  /*07f0*/  FFMA R0, R29, R0, -0.16684235632419586182 ;  /* 0xbe2ad8b91d007423 */ /* 0x000fc80000000000 */
[----:B------:R-:W-:-:S04]  /*0800*/  FFMA R0, R29, R0, 0.20012299716472625732 ;  /* 0x3e4ced0b1d007423 */ /* 0x000fc80000000000 */
[----:B------:R-:W-:-:S04]  /*0810*/  FFMA R0, R29, R0, -0.24999669194221496582 ;  /* 0xbe7fff221d007423 */ /* 0x000fc80000000000 */
[----:B------:R-:W-:Y:S01]  /*0820*/  FFMA R24, R29, R0, 0.33333182334899902344 ;  /* 0x3eaaaa781d187423 */ /* 0x000fe20000000000 */
[----:B------:R-:W-:-:S03]  /*0830*/  I2FP.F32.S32 R0, R9 ;  /* 0x0000000900007245 */ /* 0x000fc60000201400 */
[C---:B------:R-:W-:Y:S02]  /*0840*/  FFMA R24, R29.reuse, R24, -0.5 ;  /* 0xbf0000001d187423 */ /* 0x040fe40000000018 */
[----:B------:R-:W-:Y:S02]  /*0850*/  FFMA R0, R0, 1.1920928955078125e-07, RZ ;  /* 0x3400000000007823 */ /* 0x000fe400000000ff */
[C---:B------:R-:W-:Y:S02]  /*0860*/  FMUL R24, R29.reuse, R24 ;  /* 0x000000181d187220 */ /* 0x040fe40000400000 */
[----:B------:R-:W-:Y:S01]  /*0870*/  FFMA R9, R0, 0.69314718246459960938, R25 ;  /* 0x3f31721800097823 */ /* 0x000fe20000000019 */
[----:B------:R-:W-:Y:S01]  /*0880*/  I2FP.F32.S32 R25, R20 ;  /* 0x0000001400197245 */ /* 0x000fe20000201400 */
[----:B------:R-:W-:Y:S01]  /*0890*/  FFMA R24, R29, R24, R29 ;  /* 0x000000181d187223 */ /* 0x000fe2000000001d */
[----:B------:R-:W-:-:S03]  /*08a0*/  I2FP.F32.S32 R0, R2 ;  /* 0x0000000200007245 */ /* 0x000fc60000201400 */
[----:B------:R-:W-:Y:S01]  /*08b0*/  FMUL R2, R25, R25 ;  /* 0x0000001919027220 */ /* 0x000fe20000400000 */
[----:B------:R-:W-:Y:S01]  /*08c0*/  FFMA R25, R26, R27, R26 ;  /* 0x0000001b1a197223 */ /* 0x000fe2000000001a */
[----:B------:R-:W-:Y:S02]  /*08d0*/  FFMA R27, R0, 1.1920928955078125e-07, RZ ;  /* 0x34000000001b7823 */ /* 0x000fe400000000ff */
[----:B------:R-:W-:Y:S02]  /*08e0*/  FMUL R0, R2, -0.5 ;  /* 0xbf00000002007820 */ /* 0x000fe40000400000 */
[----:B------:R-:W-:Y:S02]  /*08f0*/  FFMA R8, R27, 0.69314718246459960938, R8 ;  /* 0x3f3172181b087823 */ /* 0x000fe40000000008 */
[----:B------:R-:W-:Y:S01]  /*0900*/  FFMA R2, R0, R25, RZ ;  /* 0x0000001900027223 */ /* 0x000fe200000000ff */
[----:B------:R-:W0:Y:S03]  /*0910*/  FCHK P5, R0, R3 ;  /* 0x0000000300007302 */ /* 0x000e2600000a0000 */
[----:B------:R-:W-:-:S04]  /*0920*/  FFMA R26, -R3, R2, R0 ;  /* 0x00000002031a7223 */ /* 0x000fc80000000100 */
[----:B------:R-:W-:Y:S01]  /*0930*/  FFMA R25, R25, R26, R2 ;  /* 0x0000001a19197223 */ /* 0x000fe20000000002 */
[----:B------:R-:W-:Y:S01]  /*0940*/  I2FP.F32.S32 R2, R23 ;  /* 0x0000001700027245 */ /* 0x000fe20000201400 */
[----:B------:R-:W-:-:S04]  /*0950*/  IMAD.MOV.U32 R23, RZ, RZ, 0x7f800000 ;  /* 0x7f800000ff177424 */ /* 0x000fc800078e00ff */
[----:B------:R-:W-:Y:S01]  /*0960*/  FFMA R26, R2, 1.1920928955078125e-07, RZ ;  /* 0x34000000021a7823 */ /* 0x000fe200000000ff */
[----:B------:R-:W-:Y:S01]  /*0970*/  I2FP.F32.S32 R2, R22 ;  /* 0x0000001600027245 */ /* 0x000fe20000201400 */
[-C--:B------:R-:W-:Y:S01]  /*0980*/  @P0 FFMA R9, R18, R23.reuse, +INF ;  /* 0x7f80000012090423 */ /* 0x080fe20000000017 */
[-C--:B------:R-:W-:Y:S01]  /*0990*/  @P2 FFMA R8, R19, R23.reuse, +INF ;  /* 0x7f80000013082423 */ /* 0x080fe20000000017 */
[----:B------:R-:W-:Y:S01]  /*09a0*/  FFMA R22, R26, 0.69314718246459960938, R21 ;  /* 0x3f3172181a167823 */ /* 0x000fe20000000015 */
[----:B------:R-:W-:Y:S01]  /*09b0*/  @P3 FFMA R22, R10, R23, +INF ;  /* 0x7f8000000a163423 */ /* 0x000fe20000000017 */
[----:B------:R-:W-:-:S04]  /*09c0*/  FFMA R21, R2, 1.1920928955078125e-07, RZ ;  /* 0x3400000002157823 */ /* 0x000fc800000000ff */
[----:B------:R-:W-:Y:S01]  /*09d0*/  FFMA R21, R21, 0.69314718246459960938, R24 ;  /* 0x3f31721815157823 */ /* 0x000fe20000000018 */
[----:B------:R-:W-:Y:S01]  /*09e0*/  @P4 FFMA R21, R11, R23, +INF ;  /* 0x7f8000000b154423 */ /* 0x000fe20000000017 */
[----:B0-----:R-:W-:Y:S06]  /*09f0*/  @!P5 BRA `(.L_x_54) ;  /* 0x00000000000cd947 */ /* 0x001fec0003800000 */
[----:B------:R-:W-:-:S07]  /*0a00*/  MOV R18, 0xa20 ;  /* 0x00000a2000127802 */ /* 0x000fce0000000f00 */
[----:B------:R-:W-:Y:S05]  /*0a10*/  CALL.REL.NOINC `($__internal_5_$__cuda_sm3x_div_rn_noftz_f32_slowpath) ;  /* 0x0000000400f87944 */ /* 0x000fea0003c00000 */
[----:B------:R-:W-:-:S07]  /*0a20*/  MOV R25, R0 ;  /* 0x0000000000197202 */ /* 0x000fce0000000f00 */
.L_x_54:
[----:B------:R-:W-:Y:S02]  /*0a30*/  HFMA2 R11, -RZ, RZ, 3.7421875, 0 ;  /* 0x437c0000ff0b7431 */ /* 0x000fe400000001ff */
[----:B------:R-:W-:-:S04]  /*0a40*/  IMAD.MOV.U32 R0, RZ, RZ, 0x3bbb989d ;  /* 0x3bbb989dff007424 */ /* 0x000fc800078e00ff */
        /* <DEDUP_REMOVED lines=8> */
[-C--:B------:R-:W-:Y:S01]  /*0ad0*/  FFMA R14, R9, R0.reuse, R14 ;  /* 0x00000000090e7223 */ /* 0x080fe2000000000e */
[-C--:B------:R-:W-:Y:S01]  /*0ae0*/  FFMA R15, R8, R0.reuse, R15 ;  /* 0x00000000080f7223 */ /* 0x080fe2000000000f */
[-C--:B------:R-:W-:Y:S01]  /*0af0*/  FFMA R13, R22, R0.reuse, R13 ;  /* 0x00000000160d7223 */ /* 0x080fe2000000000d */
[----:B------:R-:W-:Y:S01]  /*0b00*/  FFMA R12, R21, R0, R12 ;  /* 0x00000000150c7223 */ /* 0x000fe2000000000c */
[----:B------:R-:W-:-:S07]  /*0b10*/  FADD R7, R7, R0 ;  /* 0x0000000007077221 */ /* 0x000fce0000000000 */
.L_x_53:
[----:B------:R-:W-:Y:S05]  /*0b20*/  BSYNC.RECONVERGENT B0 ;  /* 0x0000000000007941 */ /* 0x000fea0003800200 */
.L_x_52:
[----:B------:R-:W-:Y:S01]  /*0b30*/  IADD3 R20, PT, PT, R20, 0x1, RZ ;  /* 0x0000000114147810 */ /* 0x000fe20007ffe0ff */
[----:B------:R-:W-:Y:S01]  /*0b40*/  VIADD R16, R16, 0x1 ;  /* 0x0000000110107836 */ /* 0x000fe20000000000 */
[----:B------:R-:W-:Y:S01]  /*0b50*/  IADD3 R4, PT, PT, R4, 0x10, RZ ;  /* 0x0000001004047810 */ /* 0x000fe20007ffe0ff */
[----:B------:R-:W-:Y:S06]  /*0b60*/  @P1 BRA `(.L_x_55) ;  /* 0xfffffff800001947 */ /* 0x000fec000383ffff */
.L_x_51:
[----:B------:R-:W-:Y:S01]  /*0b70*/  FSETP.GT.AND P0, PT, R7, RZ, PT ;  /* 0x000000ff0700720b */ /* 0x000fe20003f04000 */
[----:B------:R-:W-:Y:S01]  /*0b80*/  BSSY.RECONVERGENT B0, `(.L_x_56) ;  /* 0x0000018000007945 */ /* 0x000fe20003800200 */
[----:B------:R-:W-:Y:S01]  /*0b90*/  IMAD.MOV.U32 R8, RZ, RZ, R14 ;  /* 0x000000ffff087224 */ /* 0x000fe200078e000e */
[----:B------:R-:W-:Y:S01]  /*0ba0*/  MOV R9, R15 ;  /* 0x0000000f00097202 */ /* 0x000fe20000000f00 */
[----:B------:R-:W-:Y:S01]  /*0bb0*/  IMAD.MOV.U32 R10, RZ, RZ, R13 ;  /* 0x000000ffff0a7224 */ /* 0x000fe200078e000d */
[----:B------:R-:W-:-:S08]  /*0bc0*/  MOV R11, R12 ;  /* 0x0000000c000b7202 */ /* 0x000fd00000000f00 */
[----:B------:R-:W-:Y:S05]  /*0bd0*/  @!P0 BRA `(.L_x_57) ;  /* 0x0000000000488947 */ /* 0x000fea0003800000 */
[----:B------:R-:W-:Y:S01]  /*0be0*/  IADD3 R0, PT, PT, R7, 0x1800000, RZ ;  /* 0x0180000007007810 */ /* 0x000fe20007ffe0ff */
[----:B------:R-:W-:Y:S03]  /*0bf0*/  BSSY.RECONVERGENT B1, `(.L_x_58) ;  /* 0x000000c000017945 */ /* 0x000fe60003800200 */
[----:B------:R-:W-:-:S04]  /*0c00*/  LOP3.LUT R0, R0, 0x7f800000, RZ, 0xc0, !PT ;  /* 0x7f80000000007812 */ /* 0x000fc800078ec0ff */
[----:B------:R-:W-:-:S13]  /*0c10*/  ISETP.GT.U32.AND P0, PT, R0, 0x1ffffff, PT ;  /* 0x01ffffff0000780c */ /* 0x000fda0003f04070 */
[----:B------:R-:W-:Y:S05]  /*0c20*/  @P0 BRA `(.L_x_59) ;  /* 0x0000000000100947 */ /* 0x000fea0003800000 */
[----:B------:R-:W-:Y:S01]  /*0c30*/  IMAD.MOV.U32 R0, RZ, RZ, R7 ;  /* 0x000000ffff007224 */ /* 0x000fe200078e0007 */
[----:B------:R-:W-:-:S07]  /*0c40*/  MOV R4, 0xc60 ;  /* 0x00000c6000047802 */ /* 0x000fce0000000f00 */
[----:B------:R-:W-:Y:S05]  /*0c50*/  CALL.REL.NOINC `($__internal_3_$__cuda_sm20_rcp_rn_f32_slowpath) ;  /* 0x00000000003c7944 */ /* 0x000fea0003c00000 */
[----:B------:R-:W-:Y:S05]  /*0c60*/  BRA `(.L_x_60) ;  /* 0x0000000000107947 */ /* 0x000fea0003800000 */
.L_x_59:
[----:B------:R-:W0:Y:S02]  /*0c70*/  MUFU.RCP R0, R7 ;  /* 0x0000000700007308 */ /* 0x000e240000001000 */
[----:B0-----:R-:W-:-:S04]  /*0c80*/  FFMA R2, R0, R7, -1 ;  /* 0xbf80000000027423 */ /* 0x001fc80000000007 */
[----:B------:R-:W-:-:S04]  /*0c90*/  FADD.FTZ R3, -R2, -RZ ;  /* 0x800000ff02037221 */ /* 0x000fc80000010100 */
[----:B------:R-:W-:-:S07]  /*0ca0*/  FFMA R0, R0, R3, R0 ;  /* 0x0000000300007223 */ /* 0x000fce0000000000 */
.L_x_60:
[----:B------:R-:W-:Y:S05]  /*0cb0*/  BSYNC.RECONVERGENT B1 ;  /* 0x0000000000017941 */ /* 0x000fea0003800200 */
.L_x_58:
[C---:B------:R-:W-:Y:S01]  /*0cc0*/  FMUL R8, R0.reuse, R8 ;  /* 0x0000000800087220 */ /* 0x040fe20000400000 */
[C---:B------:R-:W-:Y:S01]  /*0cd0*/  FMUL R9, R0.reuse, R9 ;  /* 0x0000000900097220 */ /* 0x040fe20000400000 */
[C---:B------:R-:W-:Y:S01]  /*0ce0*/  FMUL R10, R0.reuse, R10 ;  /* 0x0000000a000a7220 */ /* 0x040fe20000400000 */
[----:B------:R-:W-:-:S07]  /*0cf0*/  FMUL R11, R0, R11 ;  /* 0x0000000b000b7220 */ /* 0x000fce0000400000 */
.L_x_57:
[----:B------:R-:W-:Y:S05]  /*0d00*/  BSYNC.RECONVERGENT B0 ;  /* 0x0000000000007941 */ /* 0x000fea0003800200 */
.L_x_56:
[----:B------:R-:W0:Y:S01]  /*0d10*/  LDCU UR4, c[0x0][0x388] ;  /* 0x00007100ff0477ac */ /* 0x000e220008000800 */
[----:B------:R-:W-:-:S04]  /*0d20*/  SHF.L.U32 R4, R6, 0x4, RZ ;  /* 0x0000000406047819 */ /* 0x000fc800000006ff */
[----:B0-----:R0:W-:Y:S02]  /*0d30*/  SUST.D.BA.2D.128.STRONG.SM.TRAP [R4], R8, UR4 ;  /* 0x70ff040804007f9d */ /* 0x0011e4000810ad00 */
[----:B0-----:R-:W-:Y:S05]  /*0d40*/  EXIT ;  /* 0x000000000000794d */ /* 0x001fea0003800000 */
        .weak           $__internal_3_$__cuda_sm20_rcp_rn_f32_slowpath
        .type           $__internal_3_$__cuda_sm20_rcp_rn_f32_slowpath,@function
        .size           $__internal_3_$__cuda_sm20_rcp_rn_f32_slowpath,($__internal_4_$__cuda_sm20_sqrt_rn_f32_slowpath - $__internal_3_$__cuda_sm20_rcp_rn_f32_slowpath)
$__internal_3_$__cuda_sm20_rcp_rn_f32_slowpath:
[----:B------:R-:W-:Y:S01]  /*0d50*/  SHF.L.U32 R2, R0, 0x1, RZ ;  /* 0x0000000100027819 */ /* 0x000fe200000006ff */
[----:B------:R-:W-:Y:S03]  /*0d60*/  BSSY.RECONVERGENT B2, `(.L_x_61) ;  /* 0x000002f000027945 */ /* 0x000fe60003800200 */
        /* <DEDUP_REMOVED lines=12> */
.L_x_62:
[----:B------:R-:W-:-:S05]  /*0e30*/  VIADD R15, R13, 0xffffff03 ;  /* 0xffffff030d0f7836 */ /* 0x000fca0000000000 */
        /* <DEDUP_REMOVED lines=23> */
[----:B------:R-:W-:-:S05]  /*0fb0*/  SEL R2, RZ, 0x1, !P0 ;  /* 0x00000001ff027807 */ /* 0x000fca0004000000 */
[----:B------:R-:W-:-:S05]  /*0fc0*/  IMAD.MOV R2, RZ, RZ, -R2 ;  /* 0x000000ffff027224 */ /* 0x000fca00078e0a02 */
[----:B------:R-:W-:Y:S02]  /*0fd0*/  ISETP.GE.AND P0, PT, R2, RZ, PT ;  /* 0x000000ff0200720c */ /* 0x000fe40003f06270 */
[----:B------:R-:W-:-:S04]  /*0fe0*/  IADD3 R2, PT, PT, R13, -0xfc, RZ ;  /* 0xffffff040d027810 */ /* 0x000fc80007ffe0ff */
[----:B------:R-:W-:-:S07]  /*0ff0*/  SHF.R.U32.HI R3, RZ, R2, R3 ;  /* 0x00000002ff037219 */ /* 0x000fce0000011603 */
[----:B------:R-:W-:-:S05]  /*1000*/  @!P0 IADD3 R3, PT, PT, R3, 0x1, RZ ;  /* 0x0000000103038810 */ /* 0x000fca0007ffe0ff */
[----:B------:R-:W-:-:S05]  /*1010*/  @!P1 IMAD.SHL.U32 R3, R3, 0x2, RZ ;  /* 0x0000000203039824 */ /* 0x000fca00078e00ff */
[----:B------:R-:W-:Y:S01]  /*1020*/  LOP3.LUT R3, R3, 0x80000000, R0, 0xf8, !PT ;  /* 0x8000000003037812 */ /* 0x000fe200078ef800 */
[----:B------:R-:W-:Y:S06]  /*1030*/  BRA `(.L_x_63) ;  /* 0x0000000000047947 */ /* 0x000fec0003800000 */
.L_x_64:
[----:B------:R0:W1:Y:S02]  /*1040*/  MUFU.RCP R3, R0 ;  /* 0x0000000000037308 */ /* 0x0000640000001000 */
.L_x_63:
[----:B------:R-:W-:Y:S05]  /*1050*/  BSYNC.RECONVERGENT B2 ;  /* 0x0000000000027941 */ /* 0x000fea0003800200 */
.L_x_61:
[----:B01----:R-:W-:Y:S01]  /*1060*/  MOV R0, R3 ;  /* 0x0000000300007202 */ /* 0x003fe20000000f00 */
[----:B------:R-:W-:Y:S01]  /*1070*/  IMAD.MOV.U32 R3, RZ, RZ, 0x0 ;  /* 0x00000000ff037424 */ /* 0x000fe200078e00ff */
[----:B------:R-:W-:-:S04]  /*1080*/  MOV R2, R4 ;  /* 0x0000000400027202 */ /* 0x000fc80000000f00 */
[----:B------:R-:W-:Y:S05]  /*1090*/  RET.REL.NODEC R2 `(LogTransPreblurHSurfaceKernel) ;  /* 0xffffffec02d87950 */ /* 0x000fea0003c3ffff */
        .weak           $__internal_4_$__cuda_sm20_sqrt_rn_f32_slowpath
        .type           $__internal_4_$__cuda_sm20_sqrt_rn_f32_slowpath,@function
        .size           $__internal_4_$__cuda_sm20_sqrt_rn_f32_slowpath,($__internal_5_$__cuda_sm3x_div_rn_noftz_f32_slowpath - $__internal_4_$__cuda_sm20_sqrt_rn_f32_slowpath)
$__internal_4_$__cuda_sm20_sqrt_rn_f32_slowpath:
        /* <DEDUP_REMOVED lines=10> */
[----:B------:R-:W-:Y:S01]  /*1140*/  @!P0 IMAD.MOV.U32 R3, RZ, RZ, R0 ;  /* 0x000000ffff038224 */ /* 0x000fe200078e0000 */
        /* <DEDUP_REMOVED lines=9> */
.L_x_65:
[----:B------:R-:W-:-:S04]  /*11e0*/  HFMA2 R9, -RZ, RZ, 0, 0 ;  /* 0x00000000ff097431 */ /* 0x000fc800000001ff */
[----:B------:R-:W-:Y:S05]  /*11f0*/  RET.REL.NODEC R8 `(LogTransPreblurHSurfaceKernel) ;  /* 0xffffffec08807950 */ /* 0x000fea0003c3ffff */
        .weak           $__internal_5_$__cuda_sm3x_div_rn_noftz_f32_slowpath
        .type           $__internal_5_$__cuda_sm3x_div_rn_noftz_f32_slowpath,@function
        .size           $__internal_5_$__cuda_sm3x_div_rn_noftz_f32_slowpath,(.L_x_296 - $__internal_5_$__cuda_sm3x_div_rn_noftz_f32_slowpath)
$__internal_5_$__cuda_sm3x_div_rn_noftz_f32_slowpath:
[----:B------:R-:W-:Y:S01]  /*1200*/  SHF.R.U32.HI R10, RZ, 0x17, R3 ;  /* 0x00000017ff0a7819 */ /* 0x000fe20000011603 */
[----:B------:R-:W-:Y:S01]  /*1210*/  BSSY.RECONVERGENT B1, `(.L_x_66) ;  /* 0x0000064000017945 */ /* 0x000fe20003800200 */
[----:B------:R-:W-:Y:S02]  /*1220*/  SHF.R.U32.HI R19, RZ, 0x17, R0 ;  /* 0x00000017ff137819 */ /* 0x000fe40000011600 */
[----:B------:R-:W-:Y:S02]  /*1230*/  LOP3.LUT R10, R10, 0xff, RZ, 0xc0, !PT ;  /* 0x000000ff0a0a7812 */ /* 0x000fe400078ec0ff */
[----:B------:R-:W-:Y:S02]  /*1240*/  LOP3.LUT R19, R19, 0xff, RZ, 0xc0, !PT ;  /* 0x000000ff13137812 */ /* 0x000fe400078ec0ff */
[----:B------:R-:W-:Y:S02]  /*1250*/  IADD3 R25, PT, PT, R10, -0x1, RZ ;  /* 0xffffffff0a197810 */ /* 0x000fe40007ffe0ff */
[----:B------:R-:W-:Y:S01]  /*1260*/  MOV R11, R0 ;  /* 0x00000000000b7202 */ /* 0x000fe20000000f00 */
[----:B------:R-:W-:Y:S01]  /*1270*/  VIADD R23, R19, 0xffffffff ;  /* 0xffffffff13177836 */ /* 0x000fe20000000000 */
[----:B------:R-:W-:-:S02]  /*1280*/  ISETP.GT.U32.AND P0, PT, R25, 0xfd, PT ;  /* 0x000000fd1900780c */ /* 0x000fc40003f04070 */
[----:B------:R-:W-:Y:S02]  /*1290*/  MOV R24, R3 ;  /* 0x0000000300187202 */ /* 0x000fe40000000f00 */
[----:B------:R-:W-:-:S13]  /*12a0*/  ISETP.GT.U32.OR P0, PT, R23, 0xfd, P0 ;  /* 0x000000fd1700780c */ /* 0x000fda0000704470 */
[----:B------:R-:W-:Y:S01]  /*12b0*/  @!P0 IMAD.MOV.U32 R2, RZ, RZ, RZ ;  /* 0x000000ffff028224 */ /* 0x000fe200078e00ff */
[----:B------:R-:W-:Y:S06]  /*12c0*/  @!P0 BRA `(.L_x_67) ;  /* 0x00000000005c8947 */ /* 0x000fec0003800000 */
[----:B------:R-:W-:Y:S02]  /*12d0*/  FSETP.GTU.FTZ.AND P2, PT, |R3|, +INF , PT ;  /* 0x7f8000000300780b */ /* 0x000fe40003f5c200 */
[----:B------:R-:W-:-:S04]  /*12e0*/  FSETP.GTU.FTZ.AND P0, PT, |R0|, +INF , PT ;  /* 0x7f8000000000780b */ /* 0x000fc80003f1c200 */
[----:B------:R-:W-:-:S13]  /*12f0*/  PLOP3.LUT P0, PT, P0, P2, PT, 0xf8, 0x8f ;  /* 0x00000000008f781c */ /* 0x000fda0000705f70 */
[----:B------:R-:W-:Y:S05]  /*1300*/  @P0 BRA `(.L_x_68) ;  /* 0x00000004004c0947 */ /* 0x000fea0003800000 */
[----:B------:R-:W-:-:S13]  /*1310*/  LOP3.LUT P0, RZ, R24, 0x7fffffff, R11, 0xc8, !PT ;  /* 0x7fffffff18ff7812 */ /* 0x000fda000780c80b */
[----:B------:R-:W-:Y:S05]  /*1320*/  @!P0 BRA `(.L_x_69) ;  /* 0x00000004003c8947 */ /* 0x000fea0003800000 */
[C---:B------:R-:W-:Y:S02]  /*1330*/  FSETP.NEU.FTZ.AND P2, PT, |R0|.reuse, +INF , PT ;  /* 0x7f8000000000780b */ /* 0x040fe40003f5d200 */
        /* <DEDUP_REMOVED lines=14> */
[----:B------:R-:W-:-:S04]  /*1420*/  @!P2 FFMA R24, R3, 1.84467440737095516160e+19, RZ ;  /* 0x5f8000000318a823 */ /* 0x000fc800000000ff */
[----:B------:R-:W-:-:S07]  /*1430*/  @!P2 VIADD R2, R2, 0x40 ;  /* 0x000000400202a836 */ /* 0x000fce0000000000 */
.L_x_67:
[----:B------:R-:W-:Y:S01]  /*1440*/  LEA R23, R10, 0xc0800000, 0x17 ;  /* 0xc08000000a177811 */ /* 0x000fe200078eb8ff */
[----:B------:R-:W-:Y:S01]  /*1450*/  BSSY.RECONVERGENT B2, `(.L_x_72) ;  /* 0x0000036000027945 */ /* 0x000fe20003800200 */
[----:B------:R-:W-:Y:S02]  /*1460*/  IADD3 R19, PT, PT, R19, -0x7f, RZ ;  /* 0xffffff8113137810 */ /* 0x000fe40007ffe0ff */
[----:B------:R-:W-:-:S03]  /*1470*/  IADD3 R25, PT, PT, -R23, R24, RZ ;  /* 0x0000001817197210 */ /* 0x000fc60007ffe1ff */
[----:B------:R-:W-:Y:S01]  /*1480*/  IMAD R0, R19, -0x800000, R11 ;  /* 0xff80000013007824 */ /* 0x000fe200078e020b */
[----:B------:R-:W0:Y:S01]  /*1490*/  MUFU.RCP R24, R25 ;  /* 0x0000001900187308 */ /* 0x000e220000001000 */
[----:B------:R-:W-:Y:S01]  /*14a0*/  FADD.FTZ R23, -R25, -RZ ;  /* 0x800000ff19177221 */ /* 0x000fe20000010100 */
[----:B------:R-:W-:-:S05]  /*14b0*/  IADD3 R19, PT, PT, R19, 0x7f, -R10 ;  /* 0x0000007f13137810 */ /* 0x000fca0007ffe80a */
[----:B------:R-:W-:Y:S02]  /*14c0*/  IMAD.IADD R19, R19, 0x1, R2 ;  /* 0x0000000113137824 */ /* 0x000fe400078e0202 */
[----:B0-----:R-:W-:-:S04]  /*14d0*/  FFMA R27, R24, R23, 1 ;  /* 0x3f800000181b7423 */ /* 0x001fc80000000017 */
[----:B------:R-:W-:-:S04]  /*14e0*/  FFMA R11, R24, R27, R24 ;  /* 0x0000001b180b7223 */ /* 0x000fc80000000018 */
[----:B------:R-:W-:-:S04]  /*14f0*/  FFMA R24, R0, R11, RZ ;  /* 0x0000000b00187223 */ /* 0x000fc800000000ff */
[----:B------:R-:W-:-:S04]  /*1500*/  FFMA R26, R23, R24, R0 ;  /* 0x00000018171a7223 */ /* 0x000fc80000000000 */
[----:B------:R-:W-:-:S04]  /*1510*/  FFMA R24, R11, R26, R24 ;  /* 0x0000001a0b187223 */ /* 0x000fc80000000018 */
[----:B------:R-:W-:-:S04]  /*1520*/  FFMA R23, R23, R24, R0 ;  /* 0x0000001817177223 */ /* 0x000fc80000000000 */
[----:B------:R-:W-:-:S05]  /*1530*/  FFMA R0, R11, R23, R24 ;  /* 0x000000170b007223 */ /* 0x000fca0000000018 */
[----:B------:R-:W-:-:S04]  /*1540*/  SHF.R.U32.HI R10, RZ, 0x17, R0 ;  /* 0x00000017ff0a7819 */ /* 0x000fc80000011600 */
[----:B------:R-:W-:-:S04]  /*1550*/  LOP3.LUT R2, R10, 0xff, RZ, 0xc0, !PT ;  /* 0x000000ff0a027812 */ /* 0x000fc800078ec0ff */
[----:B------:R-:W-:-:S04]  /*1560*/  IADD3 R2, PT, PT, R2, R19, RZ ;  /* 0x0000001302027210 */ /* 0x000fc80007ffe0ff */
        /* <DEDUP_REMOVED lines=11> */
[C---:B------:R-:W-:Y:S02]  /*1620*/  ISETP.NE.AND P3, PT, R2.reuse, RZ, PT ;  /* 0x000000ff0200720c */ /* 0x040fe40003f65270 */
[----:B------:R-:W-:Y:S02]  /*1630*/  ISETP.NE.AND P2, PT, R2, RZ, PT ;  /* 0x000000ff0200720c */ /* 0x000fe40003f45270 */
[----:B------:R-:W-:Y:S01]  /*1640*/  LOP3.LUT R19, R10, 0x7fffff, RZ, 0xc0, !PT ;  /* 0x007fffff0a137812 */ /* 0x000fe200078ec0ff */
[CCC-:B------:R-:W-:Y:S01]  /*1650*/  FFMA.RP R10, R11.reuse, R23.reuse, R24.reuse ;  /* 0x000000170b0a7223 */ /* 0x1c0fe20000008018 */
[----:B------:R-:W-:Y:S01]  /*1660*/  FFMA.RM R11, R11, R23, R24 ;  /* 0x000000170b0b7223 */ /* 0x000fe20000004018 */
[C---:B------:R-:W-:Y:S01]  /*1670*/  VIADD R24, R2.reuse, 0x20 ;  /* 0x0000002002187836 */ /* 0x040fe20000000000 */
[----:B------:R-:W-:Y:S02]  /*1680*/  LOP3.LUT R19, R19, 0x800000, RZ, 0xfc, !PT ;  /* 0x0080000013137812 */ /* 0x000fe400078efcff */
[----:B------:R-:W-:-:S02]  /*1690*/  IADD3 R2, PT, PT, -R2, RZ, RZ ;  /* 0x000000ff02027210 */ /* 0x000fc40007ffe1ff */
[----:B------:R-:W-:Y:S02]  /*16a0*/  SHF.L.U32 R24, R19, R24, RZ ;  /* 0x0000001813187219 */ /* 0x000fe400000006ff */
[----:B------:R-:W-:Y:S02]  /*16b0*/  FSETP.NEU.FTZ.AND P0, PT, R10, R11, PT ;  /* 0x0000000b0a00720b */ /* 0x000fe40003f1d000 */
[----:B------:R-:W-:Y:S02]  /*16c0*/  SEL R2, R2, RZ, P3 ;  /* 0x000000ff02027207 */ /* 0x000fe40001800000 */
[----:B------:R-:W-:Y:S02]  /*16d0*/  ISETP.NE.AND P2, PT, R24, RZ, P2 ;  /* 0x000000ff1800720c */ /* 0x000fe40001745270 */
[----:B------:R-:W-:Y:S02]  /*16e0*/  SHF.R.U32.HI R2, RZ, R2, R19 ;  /* 0x00000002ff027219 */ /* 0x000fe40000011613 */
[----:B------:R-:W-:-:S02]  /*16f0*/  PLOP3.LUT P0, PT, P0, P2, PT, 0xf8, 0x8f ;  /* 0x00000000008f781c */ /* 0x000fc40000705f70 */
[----:B------:R-:W-:Y:S02]  /*1700*/  SHF.R.U32.HI R11, RZ, 0x1, R2 ;  /* 0x00000001ff0b7819 */ /* 0x000fe40000011602 */
[----:B------:R-:W-:-:S04]  /*1710*/  SEL R10, RZ, 0x1, !P0 ;  /* 0x00000001ff0a7807 */ /* 0x000fc80004000000 */
[----:B------:R-:W-:-:S04]  /*1720*/  LOP3.LUT R19, R10, 0x1, R11, 0xf8, !PT ;  /* 0x000000010a137812 */ /* 0x000fc800078ef80b */
[----:B------:R-:W-:-:S04]  /*1730*/  LOP3.LUT R2, R19, R2, RZ, 0xc0, !PT ;  /* 0x0000000213027212 */ /* 0x000fc800078ec0ff */
[----:B------:R-:W-:-:S04]  /*1740*/  IADD3 R11, PT, PT, R11, R2, RZ ;  /* 0x000000020b0b7210 */ /* 0x000fc80007ffe0ff */
[----:B------:R-:W-:Y:S01]  /*1750*/  LOP3.LUT R0, R11, R0, RZ, 0xfc, !PT ;  /* 0x000000000b007212 */ /* 0x000fe200078efcff */
[----:B------:R-:W-:Y:S06]  /*1760*/  BRA `(.L_x_75) ;  /* 0x0000000000107947 */ /* 0x000fec0003800000 */
.L_x_74:
[----:B------:R-:W-:-:S04]  /*1770*/  LOP3.LUT R0, R0, 0x80000000, RZ, 0xc0, !PT ;  /* 0x8000000000007812 */ /* 0x000fc800078ec0ff */
[----:B------:R-:W-:Y:S01]  /*1780*/  LOP3.LUT R0, R0, 0x7f800000, RZ, 0xfc, !PT ;  /* 0x7f80000000007812 */ /* 0x000fe200078efcff */
[----:B------:R-:W-:Y:S06]  /*1790*/  BRA `(.L_x_75) ;  /* 0x0000000000047947 */ /* 0x000fec0003800000 */
.L_x_73:
[----:B------:R-:W-:-:S07]  /*17a0*/  IMAD R0, R19, 0x800000, R0 ;  /* 0x0080000013007824 */ /* 0x000fce00078e0200 */
.L_x_75:
[----:B------:R-:W-:Y:S05]  /*17b0*/  BSYNC.RECONVERGENT B2 ;  /* 0x0000000000027941 */ /* 0x000fea0003800200 */
.L_x_72:
[----:B------:R-:W-:Y:S05]  /*17c0*/  BRA `(.L_x_76) ;  /* 0x0000000000207947 */ /* 0x000fea0003800000 */
.L_x_71:
[----:B------:R-:W-:-:S04]  /*17d0*/  LOP3.LUT R0, R24, 0x80000000, R11, 0x48, !PT ;  /* 0x8000000018007812 */ /* 0x000fc800078e480b */
[----:B------:R-:W-:Y:S01]  /*17e0*/  LOP3.LUT R0, R0, 0x7f800000, RZ, 0xfc, !PT ;  /* 0x7f80000000007812 */ /* 0x000fe200078efcff */
[----:B------:R-:W-:Y:S06]  /*17f0*/  BRA `(.L_x_76) ;  /* 0x0000000000147947 */ /* 0x000fec0003800000 */
.L_x_70:
[----:B------:R-:W-:Y:S01]  /*1800*/  LOP3.LUT R0, R24, 0x80000000, R11, 0x48, !PT ;  /* 0x8000000018007812 */ /* 0x000fe200078e480b */
[----:B------:R-:W-:Y:S06]  /*1810*/  BRA `(.L_x_76) ;  /* 0x00000000000c7947 */ /* 0x000fec0003800000 */
.L_x_69:
[----:B------:R-:W0:Y:S01]  /*1820*/  MUFU.RSQ R0, -QNAN ;  /* 0xffc0000000007908 */ /* 0x000e220000001400 */
[----:B------:R-:W-:Y:S05]  /*1830*/  BRA `(.L_x_76) ;  /* 0x0000000000047947 */ /* 0x000fea0003800000 */
.L_x_68:
[----:B------:R-:W-:-:S07]  /*1840*/  FADD.FTZ R0, R0, R3 ;  /* 0x0000000300007221 */ /* 0x000fce0000010000 */
.L_x_76:
[----:B------:R-:W-:Y:S05]  /*1850*/  BSYNC.RECONVERGENT B1 ;  /* 0x0000000000017941 */ /* 0x000fea0003800200 */
.L_x_66:
[----:B------:R-:W-:Y:S01]  /*1860*/  HFMA2 R11, -RZ, RZ, 0, 0 ;  /* 0x00000000ff0b7431 */ /* 0x000fe200000001ff */
[----:B------:R-:W-:-:S04]  /*1870*/  MOV R10, R18 ;  /* 0x00000012000a7202 */ /* 0x000fc80000000f00 */
[----:B0-----:R-:W-:Y:S05]  /*1880*/  RET.REL.NODEC R10 `(LogTransPreblurHSurfaceKernel) ;  /* 0xffffffe40adc7950 */ /* 0x001fea0003c3ffff */
.L_x_77:
        /* <DEDUP_REMOVED lines=15> */
.L_x_296:


//--------------------- .text.DownsampleSurfaceKernel --------------------------
	.section	.text.DownsampleSurfaceKernel,"ax",@progbits
	.align	128
        .global         DownsampleSurfaceKernel
        .type           DownsampleSurfaceKernel,@function
        .size           DownsampleSurfaceKernel,(.L_x_297 - DownsampleSurfaceKernel)
        .other          DownsampleSurfaceKernel,@"STO_CUDA_ENTRY STV_DEFAULT"
DownsampleSurfaceKernel:
.text.DownsampleSurfaceKernel:
[----:B------:R-:W-:Y:S01]  /*0000*/  LDC R1, c[0x0][0x37c] ;  /* 0x0000df00ff017b82 */ /* 0x000fe20000000800 */
[----:B------:R-:W0:Y:S07]  /*0010*/  S2R R0, SR_TID.Y ;  /* 0x0000000000007919 */ /* 0x000e2e0000002200 */
[----:B------:R-:W1:Y:S01]  /*0020*/  LDC R24, c[0x0][0x360] ;  /* 0x0000d800ff187b82 */ /* 0x000e620000000800 */
[----:B------:R-:W2:Y:S01]  /*0030*/  LDCU UR7, c[0x0][0x3b0] ;  /* 0x00007600ff0777ac */ /* 0x000ea20008000800 */
[----:B------:R-:W1:Y:S01]  /*0040*/  S2R R5, SR_TID.X ;  /* 0x0000000000057919 */ /* 0x000e620000002100 */
[----:B------:R-:W3:Y:S05]  /*0050*/  LDCU UR6, c[0x0][0x3ac] ;  /* 0x00007580ff0677ac */ /* 0x000eea0008000800 */
[----:B------:R-:W0:Y:S08]  /*0060*/  S2UR UR5, SR_CTAID.Y ;  /* 0x00000000000579c3 */ /* 0x000e300000002600 */
[----:B------:R-:W0:Y:S08]  /*0070*/  LDC R3, c[0x0][0x364] ;  /* 0x0000d900ff037b82 */ /* 0x000e300000000800 */
[----:B------:R-:W1:Y:S01]  /*0080*/  S2UR UR4, SR_CTAID.X ;  /* 0x00000000000479c3 */ /* 0x000e620000002500 */
[----:B0-----:R-:W-:-:S05]  /*0090*/  IMAD R3, R3, UR5, R0 ;  /* 0x0000000503037c24 */ /* 0x001fca000f8e0200 */
[----:B--2---:R-:W-:Y:S01]  /*00a0*/  ISETP.GE.AND P0, PT, R3, UR7, PT ;  /* 0x0000000703007c0c */ /* 0x004fe2000bf06270 */
[----:B-1----:R-:W-:-:S05]  /*00b0*/  IMAD R24, R24, UR4, R5 ;  /* 0x0000000418187c24 */ /* 0x002fca000f8e0205 */
[----:B---3--:R-:W-:-:S13]  /*00c0*/  ISETP.GE.OR P0, PT, R24, UR6, P0 ;  /* 0x0000000618007c0c */ /* 0x008fda0008706670 */
[----:B------:R-:W-:Y:S05]  /*00d0*/  @P0 EXIT ;  /* 0x000000000000094d */ /* 0x000fea0003800000 */
[----:B------:R-:W0:Y:S01]  /*00e0*/  LDCU UR5, c[0x0][0x3a8] ;  /* 0x00007500ff0577ac */ /* 0x000e220008000800 */
[----:B------:R-:W1:Y:S01]  /*00f0*/  LDCU UR4, c[0x0][0x3a4] ;  /* 0x00007480ff0477ac */ /* 0x000e620008000800 */
[----:B------:R-:W2:Y:S01]  /*0100*/  LDCU.64 UR6, c[0x0][0x398] ;  /* 0x00007300ff0677ac */ /* 0x000ea20008000a00 */
[----:B0-----:R-:W-:Y:S01]  /*0110*/  IADD3 R3, PT, PT, R3, UR5, RZ ;  /* 0x0000000503037c10 */ /* 0x001fe2000fffe0ff */
[----:B-1----:R-:W-:-:S03]  /*0120*/  VIADD R24, R24, UR4 ;  /* 0x0000000418187c36 */ /* 0x002fc60008000000 */
[----:B--2---:R-:W-:-:S04]  /*0130*/  ISETP.GE.AND P0, PT, R3, UR7, PT ;  /* 0x0000000703007c0c */ /* 0x004fc8000bf06270 */
[----:B------:R-:W-:-:S13]  /*0140*/  ISETP.GE.OR P0, PT, R24, UR6, P0 ;  /* 0x0000000618007c0c */ /* 0x000fda0008706670 */
[----:B------:R-:W-:Y:S05]  /*0150*/  @P0 EXIT ;  /* 0x000000000000094d */ /* 0x000fea0003800000 */
[----:B------:R-:W-:Y:S01]  /*0160*/  HFMA2 R5, -RZ, RZ, 2, 0 ;  /* 0x40000000ff057431 */ /* 0x000fe200000001ff */
[----:B------:R-:W-:Y:S01]  /*0170*/  I2FP.F32.S32 R0, R24 ;  /* 0x0000001800007245 */ /* 0x000fe20000201400 */
[----:B------:R-:W0:Y:S01]  /*0180*/  LDCU.64 UR4, c[0x0][0x390] ;  /* 0x00007200ff0477ac */ /* 0x000e220008000a00 */
[----:B------:R-:W-:-:S03]  /*0190*/  I2FP.F32.S32 R2, R3 ;  /* 0x0000000300027245 */ /* 0x000fc60000201400 */
[----:B------:R-:W-:Y:S02]  /*01a0*/  FADD R0, R0, 0.5 ;  /* 0x3f00000000007421 */ /* 0x000fe40000000000 */
[----:B------:R-:W-:Y:S02]  /*01b0*/  FADD R2, R2, 0.5 ;  /* 0x3f00000002027421 */ /* 0x000fe40000000000 */
[-C--:B------:R-:W-:Y:S02]  /*01c0*/  FFMA R0, R0, R5.reuse, -0.5 ;  /* 0xbf00000000007423 */ /* 0x080fe40000000005 */
[----:B------:R-:W-:Y:S02]  /*01d0*/  FFMA R2, R2, R5, -0.5 ;  /* 0xbf00000002027423 */ /* 0x000fe40000000005 */
[----:B------:R-:W-:Y:S02]  /*01e0*/  FADD R20, R0, 0.5 ;  /* 0x3f00000000147421 */ /* 0x000fe40000000000 */
[----:B------:R-:W-:-:S04]  /*01f0*/  FADD R9, R2, 0.5 ;  /* 0x3f00000002097421 */ /* 0x000fc80000000000 */
[----:B------:R-:W0:Y:S08]  /*0200*/  F2I.TRUNC.NTZ R20, R20 ;  /* 0x0000001400147305 */ /* 0x000e30000020f100 */
[----:B------:R-:W1:Y:S01]  /*0210*/  F2I.TRUNC.NTZ R9, R9 ;  /* 0x0000000900097305 */ /* 0x000e62000020f100 */
[----:B0-----:R-:W-:-:S04]  /*0220*/  ISETP.GE.AND P2, PT, R20, UR4, PT ;  /* 0x0000000414007c0c */ /* 0x001fc8000bf46270 */
[----:B------:R-:W-:Y:S02]  /*0230*/  ISETP.LT.OR P2, PT, R20, RZ, P2 ;  /* 0x000000ff1400720c */ /* 0x000fe40001741670 */
[----:B-1----:R-:W-:-:S04]  /*0240*/  ISETP.GE.AND P0, PT, R9, UR5, PT ;  /* 0x0000000509007c0c */ /* 0x002fc8000bf06270 */
[----:B------:R-:W-:-:S04]  /*0250*/  ISETP.LT.OR P0, PT, R9, RZ, P0 ;  /* 0x000000ff0900720c */ /* 0x000fc80000701670 */
[----:B------:R-:W-:-:S13]  /*0260*/  PLOP3.LUT P3, PT, P2, P0, PT, 0xf8, 0x8f ;  /* 0x00000000008f781c */ /* 0x000fda0001761f70 */
[----:B------:R-:W-:Y:S01]  /*0270*/  VOTEU.ALL UP0, P3 ;  /* 0x0000000000ff7886 */ /* 0x000fe20001800000 */
[----:B------:R-:W-:-:S04]  /*0280*/  @!P3 IMAD.SHL.U32 R8, R20, 0x10, RZ ;  /* 0x000000101408b824 */ /* 0x000fc800078e00ff */
[----:B------:R-:W0:Y:S02]  /*0290*/  @!UP0 LDCU UR6, c[0x0][0x380] ;  /* 0x00007000ff0687ac */ /* 0x000e240008000800 */
[----:B0-----:R0:W5:Y:S01]  /*02a0*/  @!P3 SULD.D.BA.2D.128.STRONG.SM.TRAP R4, [R8], UR6 ;  /* 0x70ff06000804bf99 */ /* 0x00116200081ead00 */
[----:B------:R-:W-:Y:S01]  /*02b0*/  CS2R R26, SRZ ;  /* 0x00000000001a7805 */ /* 0x000fe2000001ff00 */
[----:B------:R-:W-:Y:S02]  /*02c0*/  IMAD.MOV.U32 R25, RZ, RZ, RZ ;  /* 0x000000ffff197224 */ /* 0x000fe400078e00ff */
[----:B------:R-:W-:Y:S01]  /*02d0*/  @!P3 IMAD.MOV.U32 R26, RZ, RZ, 0x3e800000 ;  /* 0x3e800000ff1ab424 */ /* 0x000fe200078e00ff */
[----:B0-----:R-:W0:Y:S02]  /*02e0*/  LDCU UR6, c[0x0][0x3a0] ;  /* 0x00007400ff0677ac */ /* 0x001e240008000800 */
[C---:B0-----:R-:W-:Y:S01]  /*02f0*/  FADD R10, R0.reuse, -UR6 ;  /* 0x80000006000a7e21 */ /* 0x041fe20008000000 */
[----:B------:R-:W-:-:S03]  /*0300*/  FADD R0, R0, UR6 ;  /* 0x0000000600007e21 */ /* 0x000fc60008000000 */
[----:B------:R-:W-:Y:S01]  /*0310*/  FADD R10, R10, 0.5 ;  /* 0x3f0000000a0a7421 */ /* 0x000fe20000000000 */
[----:B------:R-:W-:Y:S01]  /*0320*/  FADD R28, R0, 0.5 ;  /* 0x3f000000001c7421 */ /* 0x000fe20000000000 */
[C---:B------:R-:W-:Y:S01]  /*0330*/  FADD R0, R2.reuse, -UR6 ;  /* 0x8000000602007e21 */ /* 0x040fe20008000000 */
[----:B------:R-:W-:Y:S01]  /*0340*/  FADD R2, R2, UR6 ;  /* 0x0000000602027e21 */ /* 0x000fe20008000000 */
[----:B------:R-:W0:Y:S02]  /*0350*/  F2I.TRUNC.NTZ R29, R10 ;  /* 0x0000000a001d7305 */ /* 0x000e24000020f100 */
[----:B------:R-:W-:Y:S01]  /*0360*/  FADD R23, R0, 0.5 ;  /* 0x3f00000000177421 */ /* 0x000fe20000000000 */
[----:B------:R-:W-:Y:S01]  /*0370*/  FADD R21, R2, 0.5 ;  /* 0x3f00000002157421 */ /* 0x000fe20000000000 */
[----:B------:R-:W-:Y:S01]  /*0380*/  HFMA2 R2, -RZ, RZ, 0, 0 ;  /* 0x00000000ff027431 */ /* 0x000fe200000001ff */
[----:B------:R-:W-:-:S03]  /*0390*/  MOV R0, RZ ;  /* 0x000000ff00007202 */ /* 0x000fc60000000f00 */
[----:B------:R-:W1:Y:S01]  /*03a0*/  F2I.TRUNC.NTZ R28, R28 ;  /* 0x0000001c001c7305 */ /* 0x000e62000020f100 */
[----:B0-----:R-:W-:-:S07]  /*03b0*/  ISETP.GE.AND P5, PT, R29, UR4, PT ;  /* 0x000000041d007c0c */ /* 0x001fce000bfa6270 */
[----:B------:R-:W0:Y:S01]  /*03c0*/  F2I.TRUNC.NTZ R23, R23 ;  /* 0x0000001700177305 */ /* 0x000e22000020f100 */
[----:B------:R-:W-:Y:S02]  /*03d0*/  ISETP.LT.OR P5, PT, R29, RZ, P5 ;  /* 0x000000ff1d00720c */ /* 0x000fe40002fa1670 */
[----:B-1----:R-:W-:-:S05]  /*03e0*/  ISETP.GE.AND P1, PT, R28, UR4, PT ;  /* 0x000000041c007c0c */ /* 0x002fca000bf26270 */
[----:B------:R-:W1:Y:S01]  /*03f0*/  F2I.TRUNC.NTZ R21, R21 ;  /* 0x0000001500157305 */ /* 0x000e62000020f100 */
[----:B------:R-:W-:Y:S02]  /*0400*/  ISETP.LT.OR P1, PT, R28, RZ, P1 ;  /* 0x000000ff1c00720c */ /* 0x000fe40000f21670 */
[----:B0-----:R-:W-:-:S04]  /*0410*/  ISETP.GE.AND P4, PT, R23, UR5, PT ;  /* 0x0000000517007c0c */ /* 0x001fc8000bf86270 */
[----:B------:R-:W-:Y:S02]  /*0420*/  ISETP.LT.OR P4, PT, R23, RZ, P4 ;  /* 0x000000ff1700720c */ /* 0x000fe40002781670 */
[----:B-1----:R-:W-:-:S04]  /*0430*/  ISETP.GE.AND P6, PT, R21, UR5, PT ;  /* 0x0000000515007c0c */ /* 0x002fc8000bfc6270 */
[----:B------:R-:W-:Y:S01]  /*0440*/  ISETP.LT.OR P6, PT, R21, RZ, P6 ;  /* 0x000000ff1500720c */ /* 0x000fe200037c1670 */
[----:B-----5:R-:W-:Y:S01]  /*0450*/  @!P3 FFMA R27, R4, 0.25, RZ ;  /* 0x3e800000041bb823 */ /* 0x020fe200000000ff */
[----:B------:R-:W-:Y:S01]  /*0460*/  @!P3 FFMA R2, R5, 0.25, RZ ;  /* 0x3e8000000502b823 */ /* 0x000fe200000000ff */
[----:B------:R-:W-:Y:S01]  /*0470*/  @!P3 FFMA R25, R6, 0.25, RZ ;  /* 0x3e8000000619b823 */ /* 0x000fe200000000ff */
[----:B------:R-:W-:Y:S01]  /*0480*/  @!P3 FFMA R0, R7, 0.25, RZ ;  /* 0x3e8000000700b823 */ /* 0x000fe200000000ff */
[----:B------:R-:W-:Y:S02]  /*0490*/  PLOP3.LUT P3, PT, P5, P0, PT, 0xf8, 0x8f ;  /* 0x00000000008f781c */ /* 0x000fe40002f61f70 */
[----:B------:R-:W-:Y:S02]  /*04a0*/  PLOP3.LUT P0, PT, P1, P0, PT, 0xf8, 0x8f ;  /* 0x00000000008f781c */ /* 0x000fe40000f01f70 */
[----:B------:R-:W-:Y:S02]  /*04b0*/  P2R R4, PR, RZ, 0x8 ;  /* 0x00000008ff047803 */ /* 0x000fe40000000000 */
[----:B------:R-:W-:-:S02]  /*04c0*/  P2R R10, PR, RZ, 0x1 ;  /* 0x00000001ff0a7803 */ /* 0x000fc40000000000 */
[----:B------:R-:W-:Y:S02]  /*04d0*/  ISETP.NE.AND P0, PT, R4, RZ, PT ;  /* 0x000000ff0400720c */ /* 0x000fe40003f05270 */
[----:B------:R-:W-:Y:S02]  /*04e0*/  P2R R5, PR, RZ, 0x2 ;  /* 0x00000002ff057803 */ /* 0x000fe40000000000 */
[----:B------:R-:W-:Y:S02]  /*04f0*/  P2R R4, PR, RZ, 0x1 ;  /* 0x00000001ff047803 */ /* 0x000fe40000000000 */
[----:B------:R-:W-:Y:S02]  /*0500*/  ISETP.NE.AND P0, PT, R5, RZ, PT ;  /* 0x000000ff0500720c */ /* 0x000fe40003f05270 */
[----:B------:R-:W-:Y:S02]  /*0510*/  PLOP3.LUT P1, PT, P2, P4, PT, 0xf8, 0x8f ;  /* 0x00000000008f781c */ /* 0x000fe40001729f70 */
[----:B------:R-:W-:-:S02]  /*0520*/  PLOP3.LUT P3, PT, P5, P4, PT, 0xf8, 0x8f ;  /* 0x00000000008f781c */ /* 0x000fc40002f69f70 */
[----:B------:R-:W-:Y:S02]  /*0530*/  PLOP3.LUT P2, PT, P2, P6, PT, 0xf8, 0x8f ;  /* 0x00000000008f781c */ /* 0x000fe4000174df70 */
[----:B------:R-:W-:Y:S02]  /*0540*/  PLOP3.LUT P5, PT, P5, P6, PT, 0xf8, 0x8f ;  /* 0x00000000008f781c */ /* 0x000fe40002fadf70 */
[----:B------:R-:W-:Y:S02]  /*0550*/  PLOP3.LUT P4, PT, P0, P4, PT, 0xf8, 0x8f ;  /* 0x00000000008f781c */ /* 0x000fe40000789f70 */
[----:B------:R-:W-:Y:S02]  /*0560*/  PLOP3.LUT P6, PT, P0, P6, PT, 0xf8, 0x8f ;  /* 0x00000000008f781c */ /* 0x000fe400007cdf70 */
[----:B------:R-:W-:-:S13]  /*0570*/  ISETP.NE.AND P0, PT, R4, RZ, PT ;  /* 0x000000ff0400720c */ /* 0x000fda0003f05270 */
[----:B------:R-:W-:Y:S01]  /*0580*/  VOTEU.ALL UP0, P0 ;  /* 0x0000000000ff7886 */ /* 0x000fe20000000000 */
[----:B------:R-:W-:-:S04]  /*0590*/  @!P0 SHF.L.U32 R8, R29, 0x4, RZ ;  /* 0x000000041d088819 */ /* 0x000fc800000006ff */
[----:B------:R-:W0:Y:S02]  /*05a0*/  @!UP0 LDCU UR4, c[0x0][0x380] ;  /* 0x00007000ff0487ac */ /* 0x000e240008000800 */
[----:B0-----:R-:W5:Y:S01]  /*05b0*/  @!P0 SULD.D.BA.2D.128.STRONG.SM.TRAP R4, [R8], UR4 ;  /* 0x70ff040008048f99 */ /* 0x001f6200081ead00 */
[----:B------:R-:W-:Y:S01]  /*05c0*/  @!P0 FADD R26, R26, 0.125 ;  /* 0x3e0000001a1a8421 */ /* 0x000fe20000000000 */
[----:B------:R-:W-:Y:S02]  /*05d0*/  @!P1 IMAD.SHL.U32 R22, R20, 0x10, RZ ;  /* 0x0000001014169824 */ /* 0x000fe400078e00ff */
[----:B-----5:R-:W-:Y:S01]  /*05e0*/  @!P0 FFMA R27, R4, 0.125, R27 ;  /* 0x3e000000041b8823 */ /* 0x020fe2000000001b */
[----:B------:R-:W-:Y:S01]  /*05f0*/  @!P0 FFMA R2, R5, 0.125, R2 ;  /* 0x3e00000005028823 */ /* 0x000fe20000000002 */
[----:B------:R-:W-:Y:S01]  /*0600*/  @!P0 FFMA R25, R6, 0.125, R25 ;  /* 0x3e00000006198823 */ /* 0x000fe20000000019 */
[----:B------:R-:W-:Y:S01]  /*0610*/  @!P0 FFMA R0, R7, 0.125, R0 ;  /* 0x3e00000007008823 */ /* 0x000fe20000000000 */
[----:B------:R-:W-:Y:S01]  /*0620*/  ISETP.NE.AND P0, PT, R10, RZ, PT ;  /* 0x000000ff0a00720c */ /* 0x000fe20003f05270 */
[----:B------:R-:W-:-:S12]  /*0630*/  IMAD.MOV.U32 R5, RZ, RZ, R9 ;  /* 0x000000ffff057224 */ /* 0x000fd800078e0009 */
[----:B------:R-:W-:Y:S01]  /*0640*/  VOTEU.ALL UP0, P0 ;  /* 0x0000000000ff7886 */ /* 0x000fe20000000000 */
[----:B------:R-:W-:-:S04]  /*0650*/  @!P0 SHF.L.U32 R4, R28, 0x4, RZ ;  /* 0x000000041c048819 */ /* 0x000fc800000006ff */
[----:B------:R-:W0:Y:S01]  /*0660*/  @!UP0 LDCU UR4, c[0x0][0x380] ;  /* 0x00007000ff0487ac */ /* 0x000e220008000800 */
[----:B------:R-:W-:-:S05]  /*0670*/  VOTEU.ALL UP0, P1 ;  /* 0x0000000000ff7886 */ /* 0x000fca0000800000 */
[----:B------:R-:W1:Y:S01]  /*0680*/  @!UP0 LDCU UR5, c[0x0][0x380] ;  /* 0x00007000ff0587ac */ /* 0x000e620008000800 */
[----:B0-----:R0:W5:Y:S01]  /*0690*/  @!P0 SULD.D.BA.2D.128.STRONG.SM.TRAP R4, [R4], UR4 ;  /* 0x70ff040004048f99 */ /* 0x00116200081ead00 */
[----:B------:R-:W-:Y:S01]  /*06a0*/  VOTEU.ALL UP0, P2 ;  /* 0x0000000000ff7886 */ /* 0x000fe20001000000 */
[----:B-1----:R1:W5:Y:S04]  /*06b0*/  @!P1 SULD.D.BA.2D.128.STRONG.SM.TRAP R16, [R22], UR5 ;  /* 0x70ff050016109f99 */ /* 0x00236800081ead00 */
[----:B0-----:R-:W0:Y:S01]  /*06c0*/  @!UP0 LDCU UR4, c[0x0][0x380] ;  /* 0x00007000ff0487ac */ /* 0x001e220008000800 */
[----:B------:R-:W-:Y:S01]  /*06d0*/  @!P2 SHF.L.U32 R20, R20, 0x4, RZ ;  /* 0x000000041414a819 */ /* 0x000fe200000006ff */
[----:B------:R-:W-:Y:S01]  /*06e0*/  VOTEU.ALL UP0, P3 ;  /* 0x0000000000ff7886 */ /* 0x000fe20001800000 */
[----:B------:R-:W-:-:S05]  /*06f0*/  VOTEU.ALL UP1, P4 ;  /* 0x0000000000ff7886 */ /* 0x000fca0002020000 */
[----:B-1----:R-:W1:Y:S01]  /*0700*/  @!UP1 LDCU UR5, c[0x0][0x380] ;  /* 0x00007000ff0597ac */ /* 0x002e620008000800 */
[----:B0-----:R0:W5:Y:S01]  /*0710*/  @!P2 SULD.D.BA.2D.128.STRONG.SM.TRAP R12, [R20], UR4 ;  /* 0x70ff0400140caf99 */ /* 0x00116200081ead00 */
[----:B------:R-:W-:Y:S01]  /*0720*/  VOTEU.ALL UP1, P6 ;  /* 0x0000000000ff7886 */ /* 0x000fe20003020000 */
[----:B0-----:R-:W0:Y:S01]  /*0730*/  @!UP0 LDCU UR4, c[0x0][0x380] ;  /* 0x00007000ff0487ac */ /* 0x001e220008000800 */
[----:B------:R-:W-:-:S03]  /*0740*/  VOTEU.ALL UP0, P5 ;  /* 0x0000000000ff7886 */ /* 0x000fc60002800000 */
[----:B------:R-:W2:Y:S02]  /*0750*/  @!UP1 LDCU UR7, c[0x0][0x380] ;  /* 0x00007000ff0797ac */ /* 0x000ea40008000800 */
[----:B------:R-:W3:Y:S01]  /*0760*/  @!UP0 LDCU UR6, c[0x0][0x380] ;  /* 0x00007000ff0687ac */ /* 0x000ee20008000800 */
[----:B------:R-:W-:Y:S01]  /*0770*/  @!P3 IMAD.SHL.U32 R22, R29, 0x10, RZ ;  /* 0x000000101d16b824 */ /* 0x000fe200078e00ff */
[----:B------:R-:W-:-:S03]  /*0780*/  @!P6 SHF.L.U32 R20, R28, 0x4, RZ ;  /* 0x000000041c14e819 */ /* 0x000fc600000006ff */
[----:B0-----:R-:W5:Y:S01]  /*0790*/  @!P3 SULD.D.BA.2D.128.STRONG.SM.TRAP R8, [R22], UR4 ;  /* 0x70ff04001608bf99 */ /* 0x001f6200081ead00 */
[----:B------:R-:W-:-:S04]  /*07a0*/  DEPBAR.LE SB5, 0x3 ;  /* 0x0000d0c00000791a */ /* 0x000fc80000000000 */
[----:B------:R-:W-:Y:S01]  /*07b0*/  @!P0 FFMA R27, R4, 0.125, R27 ;  /* 0x3e000000041b8823 */ /* 0x000fe2000000001b */
[----:B------:R-:W-:Y:S01]  /*07c0*/  @!P0 FFMA R2, R5, 0.125, R2 ;  /* 0x3e00000005028823 */ /* 0x000fe20000000002 */
[----:B------:R-:W-:Y:S01]  /*07d0*/  MOV R5, R23 ;  /* 0x0000001700057202 */ /* 0x000fe20000000f00 */
[----:B------:R-:W-:Y:S02]  /*07e0*/  @!P4 IMAD.SHL.U32 R4, R28, 0x10, RZ ;  /* 0x000000101c04c824 */ /* 0x000fe400078e00ff */
[----:B------:R-:W-:Y:S01]  /*07f0*/  @!P0 FFMA R25, R6, 0.125, R25 ;  /* 0x3e00000006198823 */ /* 0x000fe20000000019 */
[----:B------:R-:W-:Y:S01]  /*0800*/  @!P0 FFMA R0, R7, 0.125, R0 ;  /* 0x3e00000007008823 */ /* 0x000fe20000000000 */
[----:B------:R-:W-:-:S04]  /*0810*/  DEPBAR.LE SB5, 0x2 ;  /* 0x0000d0800000791a */ /* 0x000fc80000000000 */
[----:B------:R-:W-:Y:S01]  /*0820*/  @!P1 FFMA R27, R16, 0.125, R27 ;  /* 0x3e000000101b9823 */ /* 0x000fe2000000001b */
[----:B------:R-:W-:Y:S01]  /*0830*/  @!P1 FFMA R2, R17, 0.125, R2 ;  /* 0x3e00000011029823 */ /* 0x000fe20000000002 */
[----:B------:R-:W-:Y:S01]  /*0840*/  MOV R17, R21 ;  /* 0x0000001500117202 */ /* 0x000fe20000000f00 */
[----:B------:R-:W-:Y:S01]  /*0850*/  @!P5 IMAD.SHL.U32 R16, R29, 0x10, RZ ;  /* 0x000000101d10d824 */ /* 0x000fe200078e00ff */
[----:B-1----:R-:W5:Y:S01]  /*0860*/  @!P4 SULD.D.BA.2D.128.STRONG.SM.TRAP R4, [R4], UR5 ;  /* 0x70ff05000404cf99 */ /* 0x002f6200081ead00 */
[----:B------:R-:W-:Y:S01]  /*0870*/  @!P1 FFMA R25, R18, 0.125, R25 ;  /* 0x3e00000012199823 */ /* 0x000fe20000000019 */
[----:B------:R-:W-:Y:S01]  /*0880*/  @!P1 FFMA R0, R19, 0.125, R0 ;  /* 0x3e00000013009823 */ /* 0x000fe20000000000 */
[----:B--2---:R-:W-:Y:S02]  /*0890*/  @!P6 SULD.D.BA.2D.128.STRONG.SM.TRAP R20, [R20], UR7 ;  /* 0x70ff07001414ef99 */ /* 0x004fe400081ead00 */
[----:B---3--:R-:W5:Y:S01]  /*08a0*/  @!P5 SULD.D.BA.2D.128.STRONG.SM.TRAP R16, [R16], UR6 ;  /* 0x70ff06001010df99 */ /* 0x008f6200081ead00 */
[----:B------:R-:W-:-:S04]  /*08b0*/  @!P0 FADD R26, R26, 0.125 ;  /* 0x3e0000001a1a8421 */ /* 0x000fc80000000000 */
[----:B------:R-:W-:-:S04]  /*08c0*/  @!P1 FADD R26, R26, 0.125 ;  /* 0x3e0000001a1a9421 */ /* 0x000fc80000000000 */
[----:B------:R-:W-:-:S04]  /*08d0*/  @!P2 FADD R26, R26, 0.125 ;  /* 0x3e0000001a1aa421 */ /* 0x000fc80000000000 */
[----:B------:R-:W-:-:S04]  /*08e0*/  @!P3 FADD R26, R26, 0.0625 ;  /* 0x3d8000001a1ab421 */ /* 0x000fc80000000000 */
[----:B------:R-:W-:-:S04]  /*08f0*/  @!P4 FADD R26, R26, 0.0625 ;  /* 0x3d8000001a1ac421 */ /* 0x000fc80000000000 */
[----:B------:R-:W-:-:S04]  /*0900*/  @!P5 FADD R26, R26, 0.0625 ;  /* 0x3d8000001a1ad421 */ /* 0x000fc80000000000 */
[----:B------:R-:W-:Y:S01]  /*0910*/  @!P6 FADD R26, R26, 0.0625 ;  /* 0x3d8000001a1ae421 */ /* 0x000fe20000000000 */
[----:B------:R-:W-:-:S04]  /*0920*/  DEPBAR.LE SB5, 0x3 ;  /* 0x0000d0c00000791a */ /* 0x000fc80000000000 */
[----:B------:R-:W-:Y:S01]  /*0930*/  @!P2 FFMA R27, R12, 0.125, R27 ;  /* 0x3e0000000c1ba823 */ /* 0x000fe2000000001b */
[----:B------:R-:W-:Y:S01]  /*0940*/  @!P2 FFMA R2, R13, 0.125, R2 ;  /* 0x3e0000000d02a823 */ /* 0x000fe20000000002 */
[----:B------:R-:W-:Y:S01]  /*0950*/  @!P2 FFMA R25, R14, 0.125, R25 ;  /* 0x3e0000000e19a823 */ /* 0x000fe20000000019 */
[----:B------:R-:W-:Y:S01]  /*0960*/  @!P2 FFMA R0, R15, 0.125, R0 ;  /* 0x3e0000000f00a823 */ /* 0x000fe20000000000 */
[----:B------:R-:W-:Y:S01]  /*0970*/  FSETP.GT.AND P0, PT, R26, RZ, PT ;  /* 0x000000ff1a00720b */ /* 0x000fe20003f04000 */
[----:B------:R-:W-:Y:S01]  /*0980*/  BSSY.RECONVERGENT B0, `(.L_x_78) ;  /* 0x000004c000007945 */ /* 0x000fe20003800200 */
[----:B------:R-:W-:-:S04]  /*0990*/  DEPBAR.LE SB5, 0x2 ;  /* 0x0000d0800000791a */ /* 0x000fc80000000000 */
[----:B------:R-:W-:Y:S01]  /*09a0*/  @!P3 FFMA R27, R8, 0.0625, R27 ;  /* 0x3d800000081bb823 */ /* 0x000fe2000000001b */
[----:B------:R-:W-:Y:S01]  /*09b0*/  @!P3 FFMA R2, R9, 0.0625, R2 ;  /* 0x3d8000000902b823 */ /* 0x000fe20000000002 */
[----:B------:R-:W-:Y:S01]  /*09c0*/  @!P3 FFMA R25, R10, 0.0625, R25 ;  /* 0x3d8000000a19b823 */ /* 0x000fe20000000019 */
[----:B------:R-:W-:Y:S01]  /*09d0*/  @!P3 FFMA R0, R11, 0.0625, R0 ;  /* 0x3d8000000b00b823 */ /* 0x000fe20000000000 */
[----:B------:R-:W-:-:S04]  /*09e0*/  DEPBAR.LE SB5, 0x1 ;  /* 0x0000d0400000791a */ /* 0x000fc80000000000 */
[----:B------:R-:W-:Y:S01]  /*09f0*/  @!P4 FFMA R27, R4, 0.0625, R27 ;  /* 0x3d800000041bc823 */ /* 0x000fe2000000001b */
[----:B------:R-:W-:Y:S01]  /*0a00*/  @!P4 FFMA R2, R5, 0.0625, R2 ;  /* 0x3d8000000502c823 */ /* 0x000fe20000000002 */
[----:B------:R-:W-:Y:S01]  /*0a10*/  @!P4 FFMA R25, R6, 0.0625, R25 ;  /* 0x3d8000000619c823 */ /* 0x000fe20000000019 */
[----:B------:R-:W-:Y:S01]  /*0a20*/  @!P4 FFMA R0, R7, 0.0625, R0 ;  /* 0x3d8000000700c823 */ /* 0x000fe20000000000 */
[----:B-----5:R-:W-:Y:S01]  /*0a30*/  @!P5 FFMA R27, R16, 0.0625, R27 ;  /* 0x3d800000101bd823 */ /* 0x020fe2000000001b */
[----:B------:R-:W-:Y:S01]  /*0a40*/  @!P5 FFMA R2, R17, 0.0625, R2 ;  /* 0x3d8000001102d823 */ /* 0x000fe20000000002 */
[----:B------:R-:W-:Y:S01]  /*0a50*/  @!P5 FFMA R25, R18, 0.0625, R25 ;  /* 0x3d8000001219d823 */ /* 0x000fe20000000019 */
[----:B------:R-:W-:Y:S01]  /*0a60*/  @!P5 FFMA R0, R19, 0.0625, R0 ;  /* 0x3d8000001300d823 */ /* 0x000fe20000000000 */
[----:B------:R-:W-:Y:S01]  /*0a70*/  @!P6 FFMA R27, R20, 0.0625, R27 ;  /* 0x3d800000141be823 */ /* 0x000fe2000000001b */
[----:B------:R-:W-:Y:S01]  /*0a80*/  @!P6 FFMA R2, R21, 0.0625, R2 ;  /* 0x3d8000001502e823 */ /* 0x000fe20000000002 */
[----:B------:R-:W-:Y:S01]  /*0a90*/  @!P6 FFMA R25, R22, 0.0625, R25 ;  /* 0x3d8000001619e823 */ /* 0x000fe20000000019 */
[----:B------:R-:W-:Y:S01]  /*0aa0*/  @!P6 FFMA R0, R23, 0.0625, R0 ;  /* 0x3d8000001700e823 */ /* 0x000fe20000000000 */
[----:B------:R-:W-:-:S02]  /*0ab0*/  CS2R R4, SRZ ;  /* 0x0000000000047805 */ /* 0x000fc4000001ff00 */
[----:B------:R-:W-:Y:S01]  /*0ac0*/  CS2R R6, SRZ ;  /* 0x0000000000067805 */ /* 0x000fe2000001ff00 */
[----:B------:R-:W-:Y:S06]  /*0ad0*/  @!P0 BRA `(.L_x_79) ;  /* 0x0000000000d88947 */ /* 0x000fec0003800000 */
[----:B------:R-:W0:Y:S01]  /*0ae0*/  MUFU.RCP R5, R26 ;  /* 0x0000001a00057308 */ /* 0x000e220000001000 */
[----:B------:R-:W-:Y:S07]  /*0af0*/  BSSY.RECONVERGENT B1, `(.L_x_80) ;  /* 0x000000b000017945 */ /* 0x000fee0003800200 */
[----:B------:R-:W1:Y:S01]  /*0b00*/  FCHK P0, R27, R26 ;  /* 0x0000001a1b007302 */ /* 0x000e620000000000 */
[----:B0-----:R-:W-:-:S04]  /*0b10*/  FFMA R4, R5, -R26, 1 ;  /* 0x3f80000005047423 */ /* 0x001fc8000000081a */
[----:B------:R-:W-:-:S04]  /*0b20*/  FFMA R4, R5, R4, R5 ;  /* 0x0000000405047223 */ /* 0x000fc80000000005 */
[----:B------:R-:W-:-:S04]  /*0b30*/  FFMA R6, R4, R27, RZ ;  /* 0x0000001b04067223 */ /* 0x000fc800000000ff */
[----:B------:R-:W-:-:S04]  /*0b40*/  FFMA R5, R6, -R26, R27 ;  /* 0x8000001a06057223 */ /* 0x000fc8000000001b */
[----:B------:R-:W-:Y:S01]  /*0b50*/  FFMA R4, R4, R5, R6 ;  /* 0x0000000504047223 */ /* 0x000fe20000000006 */
[----:B-1----:R-:W-:Y:S06]  /*0b60*/  @!P0 BRA `(.L_x_81) ;  /* 0x00000000000c8947 */ /* 0x002fec0003800000 */
[----:B------:R-:W-:-:S07]  /*0b70*/  MOV R8, 0xb90 ;  /* 0x00000b9000087802 */ /* 0x000fce0000000f00 */
[----:B------:R-:W-:Y:S05]  /*0b80*/  CALL.REL.NOINC `($__internal_6_$__cuda_sm3x_div_rn_noftz_f32_slowpath) ;  /* 0x0000000000c07944 */ /* 0x000fea0003c00000 */
[----:B------:R-:W-:-:S07]  /*0b90*/  IMAD.MOV.U32 R4, RZ, RZ, R7 ;  /* 0x000000ffff047224 */ /* 0x000fce00078e0007 */
.L_x_81:
[----:B------:R-:W-:Y:S05]  /*0ba0*/  BSYNC.RECONVERGENT B1 ;  /* 0x0000000000017941 */ /* 0x000fea0003800200 */
.L_x_80:
        /* <DEDUP_REMOVED lines=9> */
[----:B------:R-:W-:Y:S02]  /*0c40*/  MOV R27, R2 ;  /* 0x00000002001b7202 */ /* 0x000fe40000000f00 */
[----:B------:R-:W-:-:S07]  /*0c50*/  MOV R8, 0xc70 ;  /* 0x00000c7000087802 */ /* 0x000fce0000000f00 */
[----:B------:R-:W-:Y:S05]  /*0c60*/  CALL.REL.NOINC `($__internal_6_$__cuda_sm3x_div_rn_noftz_f32_slowpath) ;  /* 0x0000000000887944 */ /* 0x000fea0003c00000 */
[----:B------:R-:W-:-:S07]  /*0c70*/  IMAD.MOV.U32 R5, RZ, RZ, R7 ;  /* 0x000000ffff057224 */ /* 0x000fce00078e0007 */
.L_x_83:
[----:B------:R-:W-:Y:S05]  /*0c80*/  BSYNC.RECONVERGENT B1 ;  /* 0x0000000000017941 */ /* 0x000fea0003800200 */
.L_x_82:
        /* <DEDUP_REMOVED lines=13> */
.L_x_85:
[----:B------:R-:W-:Y:S05]  /*0d60*/  BSYNC.RECONVERGENT B1 ;  /* 0x0000000000017941 */ /* 0x000fea0003800200 */
.L_x_84:
        /* <DEDUP_REMOVED lines=12> */
.L_x_86:
[----:B------:R-:W-:Y:S05]  /*0e30*/  BSYNC.RECONVERGENT B1 ;  /* 0x0000000000017941 */ /* 0x000fea0003800200 */
.L_x_79:
[----:B------:R-:W-:Y:S05]  /*0e40*/  BSYNC.RECONVERGENT B0 ;  /* 0x0000000000007941 */ /* 0x000fea0003800200 */
.L_x_78:
[----:B------:R-:W0:Y:S01]  /*0e50*/  LDCU UR4, c[0x0][0x388] ;  /* 0x00007100ff0477ac */ /* 0x000e220008000800 */
[----:B------:R-:W-:-:S04]  /*0e60*/  IMAD.SHL.U32 R2, R24, 0x10, RZ ;  /* 0x0000001018027824 */ /* 0x000fc800078e00ff */
[----:B0-----:R0:W-:Y:S02]  /*0e70*/  SUST.D.BA.2D.128.STRONG.SM.TRAP [R2], R4, UR4 ;  /* 0x70ff040402007f9d */ /* 0x0011e4000810ad00 */
[----:B0-----:R-:W-:Y:S05]  /*0e80*/  EXIT ;  /* 0x000000000000794d */ /* 0x001fea0003800000 */
        .weak           $__internal_6_$__cuda_sm3x_div_rn_noftz_f32_slowpath
        .type           $__internal_6_$__cuda_sm3x_div_rn_noftz_f32_slowpath,@function
        .size           $__internal_6_$__cuda_sm3x_div_rn_noftz_f32_slowpath,(.L_x_297 - $__internal_6_$__cuda_sm3x_div_rn_noftz_f32_slowpath)
$__internal_6_$__cuda_sm3x_div_rn_noftz_f32_slowpath:
        /* <DEDUP_REMOVED lines=8> */
[----:B------:R-:W-:-:S04]  /*0f10*/  ISETP.GT.U32.AND P0, PT, R13, 0xfd, PT ;  /* 0x000000fd0d00780c */ /* 0x000fc80003f04070 */
        /* <DEDUP_REMOVED lines=22> */
[----:B------:R-:W-:Y:S02]  /*1080*/  @!P0 IMAD.MOV.U32 R9, RZ, RZ, -0x40 ;  /* 0xffffffc0ff098424 */ /* 0x000fe400078e00ff */
[----:B------:R-:W-:Y:S01]  /*1090*/  @!P0 FFMA R27, R27, 1.84467440737095516160e+19, RZ ;  /* 0x5f8000001b1b8823 */ /* 0x000fe200000000ff */
[----:B------:R-:W-:Y:S02]  /*10a0*/  @!P1 FFMA R12, R26, 1.84467440737095516160e+19, RZ ;  /* 0x5f8000001a0c9823 */ /* 0x000fe400000000ff */
[----:B------:R-:W-:-:S07]  /*10b0*/  @!P1 IADD3 R9, PT, PT, R9, 0x40, RZ ;  /* 0x0000004009099810 */ /* 0x000fce0007ffe0ff */
.L_x_88:
[----:B------:R-:W-:Y:S01]  /*10c0*/  LEA R7, R10, 0xc0800000, 0x17 ;  /* 0xc08000000a077811 */ /* 0x000fe200078eb8ff */
[----:B------:R-:W-:Y:S01]  /*10d0*/  VIADD R11, R11, 0xffffff81 ;  /* 0xffffff810b0b7836 */ /* 0x000fe20000000000 */
[----:B------:R-:W-:Y:S02]  /*10e0*/  BSSY.RECONVERGENT B3, `(.L_x_93) ;  /* 0x0000035000037945 */ /* 0x000fe40003800200 */
[----:B------:R-:W-:Y:S01]  /*10f0*/  IADD3 R13, PT, PT, -R7, R12, RZ ;  /* 0x0000000c070d7210 */ /* 0x000fe20007ffe1ff */
[----:B------:R-:W-:-:S03]  /*1100*/  IMAD R7, R11, -0x800000, R27 ;  /* 0xff8000000b077824 */ /* 0x000fc600078e021b */
        /* <DEDUP_REMOVED lines=12> */
[----:B------:R-:W-:-:S04]  /*11d0*/  LOP3.LUT R10, R10, 0xff, RZ, 0xc0, !PT ;  /* 0x000000ff0a0a7812 */ /* 0x000fc800078ec0ff */
[----:B------:R-:W-:-:S05]  /*11e0*/  IADD3 R13, PT, PT, R10, R14, RZ ;  /* 0x0000000e0a0d7210 */ /* 0x000fca0007ffe0ff */
[----:B------:R-:W-:-:S05]  /*11f0*/  VIADD R9, R13, 0xffffffff ;  /* 0xffffffff0d097836 */ /* 0x000fca0000000000 */
        /* <DEDUP_REMOVED lines=10> */
[C---:B------:R-:W-:Y:S02]  /*12a0*/  IADD3 R11, PT, PT, R13.reuse, 0x20, RZ ;  /* 0x000000200d0b7810 */ /* 0x040fe40007ffe0ff */
[----:B------:R-:W-:Y:S02]  /*12b0*/  ISETP.NE.AND P2, PT, R13, RZ, PT ;  /* 0x000000ff0d00720c */ /* 0x000fe40003f45270 */
[----:B------:R-:W-:Y:S01]  /*12c0*/  LOP3.LUT R10, R9, 0x7fffff, RZ, 0xc0, !PT ;  /* 0x007fffff090a7812 */ /* 0x000fe200078ec0ff */
[CCC-:B------:R-:W-:Y:S01]  /*12d0*/  FFMA.RP R9, R12.reuse, R16.reuse, R15.reuse ;  /* 0x000000100c097223 */ /* 0x1c0fe2000000800f */
[----:B------:R-:W-:Y:S01]  /*12e0*/  FFMA.RM R12, R12, R16, R15 ;  /* 0x000000100c0c7223 */ /* 0x000fe2000000400f */
[----:B------:R-:W-:Y:S02]  /*12f0*/  ISETP.NE.AND P1, PT, R13, RZ, PT ;  /* 0x000000ff0d00720c */ /* 0x000fe40003f25270 */
[----:B------:R-:W-:-:S02]  /*1300*/  LOP3.LUT R10, R10, 0x800000, RZ, 0xfc, !PT ;  /* 0x008000000a0a7812 */ /* 0x000fc400078efcff */
        /* <DEDUP_REMOVED lines=10> */
[----:B------:R-:W-:-:S05]  /*13b0*/  LOP3.LUT R10, R10, R9, RZ, 0xc0, !PT ;  /* 0x000000090a0a7212 */ /* 0x000fca00078ec0ff */
[----:B------:R-:W-:-:S05]  /*13c0*/  IMAD.IADD R10, R11, 0x1, R10 ;  /* 0x000000010b0a7824 */ /* 0x000fca00078e020a */
[----:B------:R-:W-:Y:S01]  /*13d0*/  LOP3.LUT R7, R10, R7, RZ, 0xfc, !PT ;  /* 0x000000070a077212 */ /* 0x000fe200078efcff */
[----:B------:R-:W-:Y:S06]  /*13e0*/  BRA `(.L_x_96) ;  /* 0x0000000000107947 */ /* 0x000fec0003800000 */
.L_x_95:
[----:B------:R-:W-:-:S04]  /*13f0*/  LOP3.LUT R7, R7, 0x80000000, RZ, 0xc0, !PT ;  /* 0x8000000007077812 */ /* 0x000fc800078ec0ff */
[----:B------:R-:W-:Y:S01]  /*1400*/  LOP3.LUT R7, R7, 0x7f800000, RZ, 0xfc, !PT ;  /* 0x7f80000007077812 */ /* 0x000fe200078efcff */
[----:B------:R-:W-:Y:S06]  /*1410*/  BRA `(.L_x_96) ;  /* 0x0000000000047947 */ /* 0x000fec0003800000 */
.L_x_94:
[----:B------:R-:W-:-:S07]  /*1420*/  LEA R7, R14, R7, 0x17 ;  /* 0x000000070e077211 */ /* 0x000fce00078eb8ff */
.L_x_96:
[----:B------:R-:W-:Y:S05]  /*1430*/  BSYNC.RECONVERGENT B3 ;  /* 0x0000000000037941 */ /* 0x000fea0003800200 */
.L_x_93:
[----:B------:R-:W-:Y:S05]  /*1440*/  BRA `(.L_x_97) ;  /* 0x0000000000207947 */ /* 0x000fea0003800000 */
.L_x_92:
[----:B------:R-:W-:-:S04]  /*1450*/  LOP3.LUT R7, R12, 0x80000000, R27, 0x48, !PT ;  /* 0x800000000c077812 */ /* 0x000fc800078e481b */
[----:B------:R-:W-:Y:S01]  /*1460*/  LOP3.LUT R7, R7, 0x7f800000, RZ, 0xfc, !PT ;  /* 0x7f80000007077812 */ /* 0x000fe200078efcff */
[----:B------:R-:W-:Y:S06]  /*1470*/  BRA `(.L_x_97) ;  /* 0x0000000000147947 */ /* 0x000fec0003800000 */
.L_x_91:
[----:B------:R-:W-:Y:S01]  /*1480*/  LOP3.LUT R7, R12, 0x80000000, R27, 0x48, !PT ;  /* 0x800000000c077812 */ /* 0x000fe200078e481b */
[----:B------:R-:W-:Y:S06]  /*1490*/  BRA `(.L_x_97) ;  /* 0x00000000000c7947 */ /* 0x000fec0003800000 */
.L_x_90:
[----:B------:R-:W0:Y:S01]  /*14a0*/  MUFU.RSQ R7, -QNAN ;  /* 0xffc0000000077908 */ /* 0x000e220000001400 */
[----:B------:R-:W-:Y:S05]  /*14b0*/  BRA `(.L_x_97) ;  /* 0x0000000000047947 */ /* 0x000fea0003800000 */
.L_x_89:
[----:B------:R-:W-:-:S07]  /*14c0*/  FADD.FTZ R7, R27, R26 ;  /* 0x0000001a1b077221 */ /* 0x000fce0000010000 */
.L_x_97:
[----:B------:R-:W-:Y:S05]  /*14d0*/  BSYNC.RECONVERGENT B2 ;  /* 0x0000000000027941 */ /* 0x000fea0003800200 */
.L_x_87:
[----:B------:R-:W-:-:S04]  /*14e0*/  HFMA2 R9, -RZ, RZ, 0, 0 ;  /* 0x00000000ff097431 */ /* 0x000fc800000001ff */
[----:B0-----:R-:W-:Y:S05]  /*14f0*/  RET.REL.NODEC R8 `(DownsampleSurfaceKernel) ;  /* 0xffffffe808c07950 */ /* 0x001fea0003c3ffff */
.L_x_98:
        /* <DEDUP_REMOVED lines=16> */
.L_x_297:


//--------------------- .text.PrefilterSurfaceKernel --------------------------
	.section	.text.PrefilterSurfaceKernel,"ax",@progbits
	.align	128
        .global         PrefilterSurfaceKernel
        .type           PrefilterSurfaceKernel,@function
        .size           PrefilterSurfaceKernel,(.L_x_300 - PrefilterSurfaceKernel)
        .other          PrefilterSurfaceKernel,@"STO_CUDA_ENTRY STV_DEFAULT"
PrefilterSurfaceKernel:
.text.PrefilterSurfaceKernel:
        /* <DEDUP_REMOVED lines=20> */
[----:B------:R-:W0:Y:S01]  /*0140*/  LDC.64 R2, c[0x0][0x398] ;  /* 0x0000e600ff027b82 */ /* 0x000e220000000a00 */
[----:B------:R-:W-:Y:S01]  /*0150*/  LOP3.LUT R0, R14, R7, RZ, 0xfc, !PT ;  /* 0x000000070e007212 */ /* 0x000fe200078efcff */
[----:B------:R-:W-:Y:S01]  /*0160*/  BSSY.RECONVERGENT B2, `(.L_x_99) ;  /* 0x000005d000027945 */ /* 0x000fe20003800200 */
[----:B------:R-:W-:Y:S02]  /*0170*/  CS2R R12, SRZ ;  /* 0x00000000000c7805 */ /* 0x000fe4000001ff00 */
[----:B------:R-:W-:Y:S01]  /*0180*/  ISETP.GE.AND P0, PT, R0, RZ, PT ;  /* 0x000000ff0000720c */ /* 0x000fe20003f06270 */
[----:B------:R-:W-:Y:S02]  /*0190*/  HFMA2 R0, -RZ, RZ, 0, 0 ;  /* 0x00000000ff007431 */ /* 0x000fe400000001ff */
[CCC-:B0-----:R-:W-:Y:S01]  /*01a0*/  FFMA R16, -R2.reuse, R3.reuse, R2.reuse ;  /* 0x0000000302107223 */ /* 0x1c1fe20000000102 */
[----:B------:R-:W-:Y:S01]  /*01b0*/  FFMA R15, R2, R3, R2 ;  /* 0x00000003020f7223 */ /* 0x000fe20000000002 */
[----:B------:R-:W-:-:S03]  /*01c0*/  CS2R R2, SRZ ;  /* 0x0000000000027805 */ /* 0x000fc6000001ff00 */
[----:B------:R-:W-:-:S05]  /*01d0*/  FADD R15, -R16, R15 ;  /* 0x0000000f100f7221 */ /* 0x000fca0000000100 */
[----:B------:R-:W-:Y:S05]  /*01e0*/  @!P0 BRA `(.L_x_100) ;  /* 0x0000000400508947 */ /* 0x000fea0003800000 */
[----:B------:R-:W0:Y:S01]  /*01f0*/  LDCU UR4, c[0x0][0x380] ;  /* 0x00007000ff0477ac */ /* 0x000e220008000800 */
[----:B------:R-:W-:-:S04]  /*0200*/  SHF.L.U32 R6, R14, 0x4, RZ ;  /* 0x000000040e067819 */ /* 0x000fc800000006ff */
[----:B0-----:R-:W5:Y:S01]  /*0210*/  SULD.D.BA.2D.128.STRONG.SM.TRAP R8, [R6], UR4 ;  /* 0x70ff040006087f99 */ /* 0x001f6200081ead00 */
[----:B------:R-:W-:Y:S01]  /*0220*/  BSSY.RECONVERGENT B1, `(.L_x_101) ;  /* 0x0000026000017945 */ /* 0x000fe20003800200 */
[----:B------:R-:W-:Y:S02]  /*0230*/  MOV R5, RZ ;  /* 0x000000ff00057202 */ /* 0x000fe40000000f00 */
[----:B------:R-:W-:Y:S02]  /*0240*/  CS2R R22, SRZ ;  /* 0x0000000000167805 */ /* 0x000fe4000001ff00 */
[----:B------:R-:W-:Y:S02]  /*0250*/  MOV R21, RZ ;  /* 0x000000ff00157202 */ /* 0x000fe40000000f00 */
[----:B-----5:R-:W-:-:S04]  /*0260*/  FMNMX3 R11, R8, R9, R10, !PT ;  /* 0x00000009080b7276 */ /* 0x020fc8000780000a */
[----:B------:R-:W-:-:S13]  /*0270*/  FSETP.GT.AND P0, PT, R11, 9.9999999747524270788e-07, PT ;  /* 0x358637bd0b00780b */ /* 0x000fda0003f04000 */
[----:B------:R-:W-:Y:S05]  /*0280*/  @!P0 BRA `(.L_x_102) ;  /* 0x00000000007c8947 */ /* 0x000fea0003800000 */
[----:B------:R-:W-:Y:S01]  /*0290*/  IADD3 R5, PT, PT, R11, -0xd000000, RZ ;  /* 0xf30000000b057810 */ /* 0x000fe20007ffe0ff */
[----:B------:R0:W1:Y:S01]  /*02a0*/  MUFU.RSQ R4, R11 ;  /* 0x0000000b00047308 */ /* 0x0000620000001400 */
[----:B------:R-:W-:Y:S02]  /*02b0*/  BSSY.RECONVERGENT B0, `(.L_x_103) ;  /* 0x000000a000007945 */ /* 0x000fe40003800200 */
[----:B------:R-:W-:-:S13]  /*02c0*/  ISETP.GT.U32.AND P0, PT, R5, 0x727fffff, PT ;  /* 0x727fffff0500780c */ /* 0x000fda0003f04070 */
[----:B0-----:R-:W-:Y:S05]  /*02d0*/  @!P0 BRA `(.L_x_104) ;  /* 0x00000000000c8947 */ /* 0x001fea0003800000 */
[----:B-1----:R-:W-:-:S07]  /*02e0*/  MOV R4, 0x300 ;  /* 0x0000030000047802 */ /* 0x002fce0000000f00 */
[----:B------:R-:W-:Y:S05]  /*02f0*/  CALL.REL.NOINC `($__internal_8_$__cuda_sm20_sqrt_rn_f32_slowpath) ;  /* 0x0000004c00787944 */ /* 0x000fea0003c00000 */
[----:B------:R-:W-:Y:S05]  /*0300*/  BRA `(.L_x_105) ;  /* 0x0000000000107947 */ /* 0x000fea0003800000 */
.L_x_104:
[----:B-1----:R-:W-:Y:S01]  /*0310*/  FMUL.FTZ R6, R11, R4 ;  /* 0x000000040b067220 */ /* 0x002fe20000410000 */
[----:B------:R-:W-:-:S03]  /*0320*/  FMUL.FTZ R4, R4, 0.5 ;  /* 0x3f00000004047820 */ /* 0x000fc60000410000 */
[----:B------:R-:W-:-:S04]  /*0330*/  FFMA R11, -R6, R6, R11 ;  /* 0x00000006060b7223 */ /* 0x000fc8000000010b */
[----:B------:R-:W-:-:S07]  /*0340*/  FFMA R21, R11, R4, R6 ;  /* 0x000000040b157223 */ /* 0x000fce0000000006 */
.L_x_105:
[----:B------:R-:W-:Y:S05]  /*0350*/  BSYNC.RECONVERGENT B0 ;  /* 0x0000000000007941 */ /* 0x000fea0003800200 */
.L_x_103:
[----:B------:R-:W-:Y:S01]  /*0360*/  IADD3 R4, PT, PT, R21, 0x1800000, RZ ;  /* 0x0180000015047810 */ /* 0x000fe20007ffe0ff */
[----:B------:R-:W-:Y:S01]  /*0370*/  BSSY.RECONVERGENT B3, `(.L_x_106) ;  /* 0x000000d000037945 */ /* 0x000fe20003800200 */
[----:B------:R-:W-:Y:S02]  /*0380*/  MOV R5, R21 ;  /* 0x0000001500057202 */ /* 0x000fe40000000f00 */
[----:B------:R-:W-:-:S04]  /*0390*/  LOP3.LUT R4, R4, 0x7f800000, RZ, 0xc0, !PT ;  /* 0x7f80000004047812 */ /* 0x000fc800078ec0ff */
[----:B------:R-:W-:-:S13]  /*03a0*/  ISETP.GT.U32.AND P0, PT, R4, 0x1ffffff, PT ;  /* 0x01ffffff0400780c */ /* 0x000fda0003f04070 */
[----:B------:R-:W-:Y:S05]  /*03b0*/  @P0 BRA `(.L_x_107) ;  /* 0x0000000000100947 */ /* 0x000fea0003800000 */
[----:B------:R-:W-:Y:S02]  /*03c0*/  MOV R19, R21 ;  /* 0x0000001500137202 */ /* 0x000fe40000000f00 */
[----:B------:R-:W-:-:S07]  /*03d0*/  MOV R18, 0x3f0 ;  /* 0x000003f000127802 */ /* 0x000fce0000000f00 */
[----:B------:R-:W-:Y:S05]  /*03e0*/  CALL.REL.NOINC `($__internal_7_$__cuda_sm20_rcp_rn_f32_slowpath) ;  /* 0x0000004800707944 */ /* 0x000fea0003c00000 */
[----:B------:R-:W-:Y:S05]  /*03f0*/  BRA `(.L_x_108) ;  /* 0x0000000000107947 */ /* 0x000fea0003800000 */
.L_x_107:
[----:B------:R-:W0:Y:S02]  /*0400*/  MUFU.RCP R4, R21 ;  /* 0x0000001500047308 */ /* 0x000e240000001000 */
[----:B0-----:R-:W-:-:S04]  /*0410*/  FFMA R6, R4, R21, -1 ;  /* 0xbf80000004067423 */ /* 0x001fc80000000015 */
[----:B------:R-:W-:-:S04]  /*0420*/  FADD.FTZ R17, -R6, -RZ ;  /* 0x800000ff06117221 */ /* 0x000fc80000010100 */
[----:B------:R-:W-:-:S07]  /*0430*/  FFMA R17, R4, R17, R4 ;  /* 0x0000001104117223 */ /* 0x000fce0000000004 */
.L_x_108:
[----:B------:R-:W-:Y:S05]  /*0440*/  BSYNC.RECONVERGENT B3 ;  /* 0x0000000000037941 */ /* 0x000fea0003800200 */
.L_x_106:
[-C--:B------:R-:W-:Y:S01]  /*0450*/  FMUL R21, R8, R17.reuse ;  /* 0x0000001108157220 */ /* 0x080fe20000400000 */
[-C--:B------:R-:W-:Y:S01]  /*0460*/  FMUL R22, R9, R17.reuse ;  /* 0x0000001109167220 */ /* 0x080fe20000400000 */
[----:B------:R-:W-:-:S07]  /*0470*/  FMUL R23, R10, R17 ;  /* 0x000000110a177220 */ /* 0x000fce0000400000 */
.L_x_102:
[----:B------:R-:W-:Y:S05]  /*0480*/  BSYNC.RECONVERGENT B1 ;  /* 0x0000000000017941 */ /* 0x000fea0003800200 */
.L_x_101:
[----:B------:R-:W0:Y:S01]  /*0490*/  MUFU.RCP R6, R15 ;  /* 0x0000000f00067308 */ /* 0x000e220000001000 */
[----:B------:R-:W-:Y:S01]  /*04a0*/  FMUL R9, R21, 0.21259999275207519531 ;  /* 0x3e59b3d015097820 */ /* 0x000fe20000400000 */
[----:B------:R-:W-:Y:S03]  /*04b0*/  BSSY.RECONVERGENT B3, `(.L_x_109) ;  /* 0x000000d000037945 */ /* 0x000fe60003800200 */
[----:B------:R-:W-:-:S04]  /*04c0*/  FFMA R4, R22, 0.71520000696182250977, R9 ;  /* 0x3f37175916047823 */ /* 0x000fc80000000009 */
[----:B------:R-:W-:-:S04]  /*04d0*/  FFMA R17, R23, 0.072200000286102294922, R4 ;  /* 0x3d93dd9817117823 */ /* 0x000fc80000000004 */
[----:B------:R-:W-:-:S04]  /*04e0*/  FADD R17, -R16, R17 ;  /* 0x0000001110117221 */ /* 0x000fc80000000100 */
[----:B------:R-:W1:Y:S01]  /*04f0*/  FCHK P0, R17, R15 ;  /* 0x0000000f11007302 */ /* 0x000e620000000000 */
[----:B0-----:R-:W-:-:S04]  /*0500*/  FFMA R9, -R15, R6, 1 ;  /* 0x3f8000000f097423 */ /* 0x001fc80000000106 */
[----:B------:R-:W-:-:S04]  /*0510*/  FFMA R6, R6, R9, R6 ;  /* 0x0000000906067223 */ /* 0x000fc80000000006 */
[----:B------:R-:W-:-:S04]  /*0520*/  FFMA R9, R17, R6, RZ ;  /* 0x0000000611097223 */ /* 0x000fc800000000ff */
[----:B------:R-:W-:-:S04]  /*0530*/  FFMA R4, -R15, R9, R17 ;  /* 0x000000090f047223 */ /* 0x000fc80000000111 */
[----:B------:R-:W-:Y:S01]  /*0540*/  FFMA R4, R6, R4, R9 ;  /* 0x0000000406047223 */ /* 0x000fe20000000009 */
[----:B-1----:R-:W-:Y:S06]  /*0550*/  @!P0 BRA `(.L_x_110) ;  /* 0x0000000000088947 */ /* 0x002fec0003800000 */
[----:B------:R-:W-:-:S07]  /*0560*/  MOV R8, 0x580 ;  /* 0x0000058000087802 */ /* 0x000fce0000000f00 */
[----:B------:R-:W-:Y:S05]  /*0570*/  CALL.REL.NOINC `($__internal_9_$__cuda_sm3x_div_rn_noftz_f32_slowpath) ;  /* 0x0000004c00307944 */ /* 0x000fea0003c00000 */
.L_x_110:
[----:B------:R-:W-:Y:S05]  /*0580*/  BSYNC.RECONVERGENT B3 ;  /* 0x0000000000037941 */ /* 0x000fea0003800200 */
.L_x_109:
[----:B------:R-:W-:-:S04]  /*0590*/  FADD.SAT R4, RZ, R4 ;  /* 0x00000004ff047221 */ /* 0x000fc80000002000 */
[C---:B------:R-:W-:Y:S01]  /*05a0*/  FADD R6, R4.reuse, R4 ;  /* 0x0000000404067221 */ /* 0x040fe20000000000 */
[----:B------:R-:W-:-:S03]  /*05b0*/  FMUL R4, R4, R4 ;  /* 0x0000000404047220 */ /* 0x000fc60000400000 */
[----:B------:R-:W-:-:S04]  /*05c0*/  FADD R9, -R6, 3 ;  /* 0x4040000006097421 */ /* 0x000fc80000000100 */
[----:B------:R-:W-:-:S05]  /*05d0*/  FMUL R4, R4, R9 ;  /* 0x0000000904047220 */ /* 0x000fca0000400000 */
[----:B------:R-:W-:-:S13]  /*05e0*/  FSETP.GT.AND P0, PT, R4, RZ, PT ;  /* 0x000000ff0400720b */ /* 0x000fda0003f04000 */
[----:B------:R-:W-:Y:S05]  /*05f0*/  @!P0 BRA `(.L_x_100) ;  /* 0x00000000004c8947 */ /* 0x000fea0003800000 */
[----:B------:R-:W0:Y:S01]  /*0600*/  LDCU.128 UR4, c[0x0][0x3a0] ;  /* 0x00007400ff0477ac */ /* 0x000e220008000c00 */
[----:B------:R-:W-:Y:S01]  /*0610*/  FMUL R5, R4, R5 ;  /* 0x0000000504057220 */ /* 0x000fe20000400000 */
[----:B0-----:R-:W-:Y:S01]  /*0620*/  FMUL R3, R22, UR5 ;  /* 0x0000000516037c20 */ /* 0x001fe20008400000 */
[----:B------:R-:W-:Y:S01]  /*0630*/  FMUL R0, R21, UR4 ;  /* 0x0000000415007c20 */ /* 0x000fe20008400000 */
[----:B------:R-:W-:Y:S02]  /*0640*/  FMUL R2, R23, UR6 ;  /* 0x0000000617027c20 */ /* 0x000fe40008400000 */
[----:B------:R-:W-:Y:S01]  /*0650*/  FADD R22, -R3, R22 ;  /* 0x0000001603167221 */ /* 0x000fe20000000100 */
[----:B------:R-:W-:Y:S01]  /*0660*/  FADD R21, -R0, R21 ;  /* 0x0000001500157221 */ /* 0x000fe20000000100 */
[----:B------:R-:W-:Y:S02]  /*0670*/  FADD R23, -R2, R23 ;  /* 0x0000001702177221 */ /* 0x000fe40000000100 */
[----:B------:R-:W-:Y:S01]  /*0680*/  FFMA R12, R22, UR7, R3 ;  /* 0x00000007160c7c23 */ /* 0x000fe20008000003 */
[----:B------:R-:W-:Y:S01]  /*0690*/  FFMA R13, R21, UR7, R0 ;  /* 0x00000007150d7c23 */ /* 0x000fe20008000000 */
[----:B------:R-:W-:Y:S01]  /*06a0*/  FFMA R3, R23, UR7, R2 ;  /* 0x0000000717037c23 */ /* 0x000fe20008000002 */
[----:B------:R-:W-:-:S02]  /*06b0*/  HFMA2 R0, -RZ, RZ, 1.625, 0 ;  /* 0x3e800000ff007431 */ /* 0x000fc400000001ff */
[C---:B------:R-:W-:Y:S01]  /*06c0*/  FMUL R12, R4.reuse, R12 ;  /* 0x0000000c040c7220 */ /* 0x040fe20000400000 */
[C---:B------:R-:W-:Y:S01]  /*06d0*/  FMUL R13, R4.reuse, R13 ;  /* 0x0000000d040d7220 */ /* 0x040fe20000400000 */
[----:B------:R-:W-:Y:S01]  /*06e0*/  FMUL R3, R4, R3 ;  /* 0x0000000304037220 */ /* 0x000fe20000400000 */
[----:B------:R-:W-:Y:S01]  /*06f0*/  FFMA R2, R5, 0.25, RZ ;  /* 0x3e80000005027823 */ /* 0x000fe200000000ff */
[----:B------:R-:W-:Y:S01]  /*0700*/  FFMA R12, R12, 0.25, RZ ;  /* 0x3e8000000c0c7823 */ /* 0x000fe200000000ff */
[----:B------:R-:W-:Y:S01]  /*0710*/  FFMA R13, R13, 0.25, RZ ;  /* 0x3e8000000d0d7823 */ /* 0x000fe200000000ff */
[----:B------:R-:W-:-:S07]  /*0720*/  FFMA R3, R3, 0.25, RZ ;  /* 0x3e80000003037823 */ /* 0x000fce00000000ff */
.L_x_100:
[----:B------:R-:W-:Y:S05]  /*0730*/  BSYNC.RECONVERGENT B2 ;  /* 0x0000000000027941 */ /* 0x000fea0003800200 */
.L_x_99:
[----:B------:R-:W0:Y:S01]  /*0740*/  LDCU UR4, c[0x0][0x390] ;  /* 0x00007200ff0477ac */ /* 0x000e220008000800 */
[----:B------:R-:W-:Y:S01]  /*0750*/  ISETP.GE.AND P0, PT, R7, RZ, PT ;  /* 0x000000ff0700720c */ /* 0x000fe20003f06270 */
[----:B------:R-:W-:Y:S03]  /*0760*/  BSSY.RECONVERGENT B2, `(.L_x_111) ;  /* 0x000005a000027945 */ /* 0x000fe60003800200 */
[----:B------:R-:W-:-:S04]  /*0770*/  ISETP.LT.OR P0, PT, R14, 0x1, !P0 ;  /* 0x000000010e00780c */ /* 0x000fc80004701670 */
[----:B0-----:R-:W-:-:S13]  /*0780*/  ISETP.GT.OR P0, PT, R14, UR4, P0 ;  /* 0x000000040e007c0c */ /* 0x001fda0008704670 */
[----:B------:R-:W-:Y:S05]  /*0790*/  @P0 BRA `(.L_x_112) ;  /* 0x0000000400580947 */ /* 0x000fea0003800000 */
[----:B------:R-:W0:Y:S01]  /*07a0*/  LDCU UR4, c[0x0][0x380] ;  /* 0x00007000ff0477ac */ /* 0x000e220008000800 */
[----:B------:R-:W-:Y:S02]  /*07b0*/  LEA R8, R14, 0xfffffff0, 0x4 ;  /* 0xfffffff00e087811 */ /* 0x000fe400078e20ff */
[----:B------:R-:W-:-:S06]  /*07c0*/  MOV R9, R7 ;  /* 0x0000000700097202 */ /* 0x000fcc0000000f00 */
[----:B0-----:R-:W5:Y:S01]  /*07d0*/  SULD.D.BA.2D.128.STRONG.SM.TRAP R8, [R8], UR4 ;  /* 0x70ff040008087f99 */ /* 0x001f6200081ead00 */
[----:B------:R-:W-:Y:S01]  /*07e0*/  BSSY.RECONVERGENT B1, `(.L_x_113) ;  /* 0x0000027000017945 */ /* 0x000fe20003800200 */
[----:B------:R-:W-:Y:S01]  /*07f0*/  HFMA2 R5, -RZ, RZ, 0, 0 ;  /* 0x00000000ff057431 */ /* 0x000fe200000001ff */
[----:B------:R-:W-:Y:S01]  /*0800*/  MOV R22, RZ ;  /* 0x000000ff00167202 */ /* 0x000fe20000000f00 */
[----:B------:R-:W-:Y:S01]  /*0810*/  HFMA2 R21, -RZ, RZ, 0, 0 ;  /* 0x00000000ff157431 */ /* 0x000fe200000001ff */
        /* <DEDUP_REMOVED lines=12> */
.L_x_116:
[----:B-1----:R-:W-:Y:S01]  /*08e0*/  FMUL.FTZ R6, R11, R4 ;  /* 0x000000040b067220 */ /* 0x002fe20000410000 */
[----:B------:R-:W-:-:S03]  /*08f0*/  FMUL.FTZ R4, R4, 0.5 ;  /* 0x3f00000004047820 */ /* 0x000fc60000410000 */
[----:B------:R-:W-:-:S04]  /*0900*/  FFMA R11, -R6, R6, R11 ;  /* 0x00000006060b7223 */ /* 0x000fc8000000010b */
[----:B------:R-:W-:-:S07]  /*0910*/  FFMA R21, R11, R4, R6 ;  /* 0x000000040b157223 */ /* 0x000fce0000000006 */
.L_x_117:
[----:B------:R-:W-:Y:S05]  /*0920*/  BSYNC.RECONVERGENT B0 ;  /* 0x0000000000007941 */ /* 0x000fea0003800200 */
.L_x_115:
        /* <DEDUP_REMOVED lines=10> */
.L_x_119:
[----:B------:R-:W0:Y:S02]  /*09d0*/  MUFU.RCP R4, R21 ;  /* 0x0000001500047308 */ /* 0x000e240000001000 */
[----:B0-----:R-:W-:-:S04]  /*09e0*/  FFMA R6, R4, R21, -1 ;  /* 0xbf80000004067423 */ /* 0x001fc80000000015 */
[----:B------:R-:W-:-:S04]  /*09f0*/  FADD.FTZ R17, -R6, -RZ ;  /* 0x800000ff06117221 */ /* 0x000fc80000010100 */
[----:B------:R-:W-:-:S07]  /*0a00*/  FFMA R17, R4, R17, R4 ;  /* 0x0000001104117223 */ /* 0x000fce0000000004 */
.L_x_120:
[----:B------:R-:W-:Y:S05]  /*0a10*/  BSYNC.RECONVERGENT B3 ;  /* 0x0000000000037941 */ /* 0x000fea0003800200 */
.L_x_118:
[-C--:B------:R-:W-:Y:S01]  /*0a20*/  FMUL R6, R8, R17.reuse ;  /* 0x0000001108067220 */ /* 0x080fe20000400000 */
[-C--:B------:R-:W-:Y:S01]  /*0a30*/  FMUL R21, R9, R17.reuse ;  /* 0x0000001109157220 */ /* 0x080fe20000400000 */
[----:B------:R-:W-:-:S07]  /*0a40*/  FMUL R22, R10, R17 ;  /* 0x000000110a167220 */ /* 0x000fce0000400000 */
.L_x_114:
[----:B------:R-:W-:Y:S05]  /*0a50*/  BSYNC.RECONVERGENT B1 ;  /* 0x0000000000017941 */ /* 0x000fea0003800200 */
.L_x_113:
        /* <DEDUP_REMOVED lines=15> */
.L_x_122:
[----:B------:R-:W-:Y:S05]  /*0b50*/  BSYNC.RECONVERGENT B3 ;  /* 0x0000000000037941 */ /* 0x000fea0003800200 */
.L_x_121:
        /* <DEDUP_REMOVED lines=9> */
[----:B------:R-:W-:-:S03]  /*0bf0*/  FADD R0, R0, 0.125 ;  /* 0x3e00000000007421 */ /* 0x000fc60000000000 */
[----:B------:R-:W-:Y:S01]  /*0c00*/  FFMA R2, R5, 0.125, R2 ;  /* 0x3e00000005027823 */ /* 0x000fe20000000002 */
        /* <DEDUP_REMOVED lines=8> */
[----:B------:R-:W-:-:S02]  /*0c90*/  FFMA R22, R22, UR7, R11 ;  /* 0x0000000716167c23 */ /* 0x000fc4000800000b */
[C---:B------:R-:W-:Y:S01]  /*0ca0*/  FMUL R6, R8.reuse, R6 ;  /* 0x0000000608067220 */ /* 0x040fe20000400000 */
[C---:B------:R-:W-:Y:S01]  /*0cb0*/  FMUL R21, R8.reuse, R21 ;  /* 0x0000001508157220 */ /* 0x040fe20000400000 */
[----:B------:R-:W-:Y:S02]  /*0cc0*/  FMUL R22, R8, R22 ;  /* 0x0000001608167220 */ /* 0x000fe40000400000 */
[----:B------:R-:W-:Y:S01]  /*0cd0*/  FFMA R13, R6, 0.125, R13 ;  /* 0x3e000000060d7823 */ /* 0x000fe2000000000d */
[----:B------:R-:W-:Y:S01]  /*0ce0*/  FFMA R12, R21, 0.125, R12 ;  /* 0x3e000000150c7823 */ /* 0x000fe2000000000c */
[----:B------:R-:W-:-:S07]  /*0cf0*/  FFMA R3, R22, 0.125, R3 ;  /* 0x3e00000016037823 */ /* 0x000fce0000000003 */
.L_x_112:
[----:B------:R-:W-:Y:S05]  /*0d00*/  BSYNC.RECONVERGENT B2 ;  /* 0x0000000000027941 */ /* 0x000fea0003800200 */
.L_x_111:
[----:B------:R-:W0:Y:S01]  /*0d10*/  LDCU UR4, c[0x0][0x390] ;  /* 0x00007200ff0477ac */ /* 0x000e220008000800 */
[----:B------:R-:W-:Y:S01]  /*0d20*/  IADD3 R6, PT, PT, R14, 0x1, RZ ;  /* 0x000000010e067810 */ /* 0x000fe20007ffe0ff */
[----:B------:R-:W-:Y:S03]  /*0d30*/  BSSY.RECONVERGENT B2, `(.L_x_123) ;  /* 0x000005a000027945 */ /* 0x000fe60003800200 */
[----:B0-----:R-:W-:-:S04]  /*0d40*/  ISETP.GE.AND P0, PT, R6, UR4, PT ;  /* 0x0000000406007c0c */ /* 0x001fc8000bf06270 */
[----:B------:R-:W-:-:S04]  /*0d50*/  ISETP.LT.OR P0, PT, R14, -0x1, P0 ;  /* 0xffffffff0e00780c */ /* 0x000fc80000701670 */
[----:B------:R-:W-:-:S13]  /*0d60*/  ISETP.LT.OR P1, PT, R7, RZ, P0 ;  /* 0x000000ff0700720c */ /* 0x000fda0000721670 */
[----:B------:R-:W-:Y:S05]  /*0d70*/  @P1 BRA `(.L_x_124) ;  /* 0x0000000400541947 */ /* 0x000fea0003800000 */
[----:B------:R-:W0:Y:S01]  /*0d80*/  LDCU UR4, c[0x0][0x380] ;  /* 0x00007000ff0477ac */ /* 0x000e220008000800 */
[----:B------:R-:W-:Y:S02]  /*0d90*/  SHF.L.U32 R8, R6, 0x4, RZ ;  /* 0x0000000406087819 */ /* 0x000fe400000006ff */
[----:B------:R-:W-:-:S06]  /*0da0*/  MOV R9, R7 ;  /* 0x0000000700097202 */ /* 0x000fcc0000000f00 */
[----:B0-----:R-:W5:Y:S01]  /*0db0*/  SULD.D.BA.2D.128.STRONG.SM.TRAP R8, [R8], UR4 ;  /* 0x70ff040008087f99 */ /* 0x001f6200081ead00 */
[----:B------:R-:W-:Y:S01]  /*0dc0*/  BSSY.RECONVERGENT B1, `(.L_x_125) ;  /* 0x0000026000017945 */ /* 0x000fe20003800200 */
[----:B------:R-:W-:Y:S01]  /*0dd0*/  HFMA2 R5, -RZ, RZ, 0, 0 ;  /* 0x00000000ff057431 */ /* 0x000fe200000001ff */
        /* <DEDUP_REMOVED lines=13> */
.L_x_128:
[----:B-1----:R-:W-:Y:S01]  /*0eb0*/  FMUL.FTZ R18, R11, R4 ;  /* 0x000000040b127220 */ /* 0x002fe20000410000 */
[----:B------:R-:W-:-:S03]  /*0ec0*/  FMUL.FTZ R4, R4, 0.5 ;  /* 0x3f00000004047820 */ /* 0x000fc60000410000 */
[----:B------:R-:W-:-:S04]  /*0ed0*/  FFMA R11, -R18, R18, R11 ;  /* 0x00000012120b7223 */ /* 0x000fc8000000010b */
[----:B------:R-:W-:-:S07]  /*0ee0*/  FFMA R21, R11, R4, R18 ;  /* 0x000000040b157223 */ /* 0x000fce0000000012 */
.L_x_129:
[----:B------:R-:W-:Y:S05]  /*0ef0*/  BSYNC.RECONVERGENT B0 ;  /* 0x0000000000007941 */ /* 0x000fea0003800200 */
.L_x_127:
        /* <DEDUP_REMOVED lines=10> */
.L_x_131:
[----:B------:R-:W0:Y:S02]  /*0fa0*/  MUFU.RCP R4, R21 ;  /* 0x0000001500047308 */ /* 0x000e240000001000 */
[----:B0-----:R-:W-:-:S04]  /*0fb0*/  FFMA R11, R4, R21, -1 ;  /* 0xbf800000040b7423 */ /* 0x001fc80000000015 */
[----:B------:R-:W-:-:S04]  /*0fc0*/  FADD.FTZ R11, -R11, -RZ ;  /* 0x800000ff0b0b7221 */ /* 0x000fc80000010100 */
[----:B------:R-:W-:-:S07]  /*0fd0*/  FFMA R17, R4, R11, R4 ;  /* 0x0000000b04117223 */ /* 0x000fce0000000004 */
.L_x_132:
[----:B------:R-:W-:Y:S05]  /*0fe0*/  BSYNC.RECONVERGENT B3 ;  /* 0x0000000000037941 */ /* 0x000fea0003800200 */
.L_x_130:
[-C--:B------:R-:W-:Y:S01]  /*0ff0*/  FMUL R21, R8, R17.reuse ;  /* 0x0000001108157220 */ /* 0x080fe20000400000 */
[-C--:B------:R-:W-:Y:S01]  /*1000*/  FMUL R22, R9, R17.reuse ;  /* 0x0000001109167220 */ /* 0x080fe20000400000 */
[----:B------:R-:W-:-:S07]  /*1010*/  FMUL R23, R10, R17 ;  /* 0x000000110a177220 */ /* 0x000fce0000400000 */
.L_x_126:
[----:B------:R-:W-:Y:S05]  /*1020*/  BSYNC.RECONVERGENT B1 ;  /* 0x0000000000017941 */ /* 0x000fea0003800200 */
.L_x_125:
        /* <DEDUP_REMOVED lines=15> */
.L_x_134:
[----:B------:R-:W-:Y:S05]  /*1120*/  BSYNC.RECONVERGENT B3 ;  /* 0x0000000000037941 */ /* 0x000fea0003800200 */
.L_x_133:
        /* <DEDUP_REMOVED lines=8> */
[----:B------:R-:W-:Y:S01]  /*11b0*/  FADD R0, R0, 0.125 ;  /* 0x3e00000000007421 */ /* 0x000fe20000000000 */
        /* <DEDUP_REMOVED lines=9> */
[C---:B------:R-:W-:Y:S01]  /*1250*/  FMUL R9, R10.reuse, R5 ;  /* 0x000000050a097220 */ /* 0x040fe20000400000 */
[C---:B------:R-:W-:Y:S01]  /*1260*/  FMUL R4, R10.reuse, R21 ;  /* 0x000000150a047220 */ /* 0x040fe20000400000 */
[C---:B------:R-:W-:Y:S01]  /*1270*/  FMUL R5, R10.reuse, R22 ;  /* 0x000000160a057220 */ /* 0x040fe20000400000 */
[----:B------:R-:W-:Y:S01]  /*1280*/  FMUL R8, R10, R23 ;  /* 0x000000170a087220 */ /* 0x000fe20000400000 */
[----:B------:R-:W-:Y:S01]  /*1290*/  FFMA R2, R9, 0.125, R2 ;  /* 0x3e00000009027823 */ /* 0x000fe20000000002 */
[----:B------:R-:W-:Y:S01]  /*12a0*/  FFMA R13, R4, 0.125, R13 ;  /* 0x3e000000040d7823 */ /* 0x000fe2000000000d */
[----:B------:R-:W-:Y:S01]  /*12b0*/  FFMA R12, R5, 0.125, R12 ;  /* 0x3e000000050c7823 */ /* 0x000fe2000000000c */
[----:B------:R-:W-:-:S07]  /*12c0*/  FFMA R3, R8, 0.125, R3 ;  /* 0x3e00000008037823 */ /* 0x000fce0000000003 */
.L_x_124:
[----:B------:R-:W-:Y:S05]  /*12d0*/  BSYNC.RECONVERGENT B2 ;  /* 0x0000000000027941 */ /* 0x000fea0003800200 */
.L_x_123:
[----:B------:R-:W0:Y:S01]  /*12e0*/  LDCU UR4, c[0x0][0x394] ;  /* 0x00007280ff0477ac */ /* 0x000e220008000800 */
[----:B------:R-:W-:Y:S01]  /*12f0*/  BSSY.RECONVERGENT B2, `(.L_x_135) ;  /* 0x000005a000027945 */ /* 0x000fe20003800200 */
[----:B0-----:R-:W-:-:S04]  /*1300*/  ISETP.GT.AND P1, PT, R7, UR4, PT ;  /* 0x0000000407007c0c */ /* 0x001fc8000bf24270 */
[----:B------:R-:W-:-:S04]  /*1310*/  ISETP.LT.OR P1, PT, R7, 0x1, P1 ;  /* 0x000000010700780c */ /* 0x000fc80000f21670 */
[----:B------:R-:W-:-:S13]  /*1320*/  ISETP.LT.OR P2, PT, R14, RZ, P1 ;  /* 0x000000ff0e00720c */ /* 0x000fda0000f41670 */
[----:B------:R-:W-:Y:S05]  /*1330*/  @P2 BRA `(.L_x_136) ;  /* 0x0000000400542947 */ /* 0x000fea0003800000 */
[----:B------:R-:W0:Y:S01]  /*1340*/  LDCU UR4, c[0x0][0x380] ;  /* 0x00007000ff0477ac */ /* 0x000e220008000800 */
[----:B------:R-:W-:Y:S02]  /*1350*/  IADD3 R9, PT, PT, R7, -0x1, RZ ;  /* 0xffffffff07097810 */ /* 0x000fe40007ffe0ff */
[----:B------:R-:W-:-:S06]  /*1360*/  SHF.L.U32 R8, R14, 0x4, RZ ;  /* 0x000000040e087819 */ /* 0x000fcc00000006ff */
        /* <DEDUP_REMOVED lines=16> */
.L_x_140:
[----:B-1----:R-:W-:Y:S01]  /*1470*/  FMUL.FTZ R18, R11, R4 ;  /* 0x000000040b127220 */ /* 0x002fe20000410000 */
[----:B------:R-:W-:-:S03]  /*1480*/  FMUL.FTZ R4, R4, 0.5 ;  /* 0x3f00000004047820 */ /* 0x000fc60000410000 */
[----:B------:R-:W-:-:S04]  /*1490*/  FFMA R11, -R18, R18, R11 ;  /* 0x00000012120b7223 */ /* 0x000fc8000000010b */
[----:B------:R-:W-:-:S07]  /*14a0*/  FFMA R21, R11, R4, R18 ;  /* 0x000000040b157223 */ /* 0x000fce0000000012 */
.L_x_141:
[----:B------:R-:W-:Y:S05]  /*14b0*/  BSYNC.RECONVERGENT B0 ;  /* 0x0000000000007941 */ /* 0x000fea0003800200 */
.L_x_139:
        /* <DEDUP_REMOVED lines=10> */
.L_x_143:
[----:B------:R-:W0:Y:S02]  /*1560*/  MUFU.RCP R4, R21 ;  /* 0x0000001500047308 */ /* 0x000e240000001000 */
[----:B0-----:R-:W-:-:S04]  /*1570*/  FFMA R11, R4, R21, -1 ;  /* 0xbf800000040b7423 */ /* 0x001fc80000000015 */
[----:B------:R-:W-:-:S04]  /*1580*/  FADD.FTZ R11, -R11, -RZ ;  /* 0x800000ff0b0b7221 */ /* 0x000fc80000010100 */
[----:B------:R-:W-:-:S07]  /*1590*/  FFMA R17, R4, R11, R4 ;  /* 0x0000000b04117223 */ /* 0x000fce0000000004 */
.L_x_144:
[----:B------:R-:W-:Y:S05]  /*15a0*/  BSYNC.RECONVERGENT B3 ;  /* 0x0000000000037941 */ /* 0x000fea0003800200 */
.L_x_142:
[-C--:B------:R-:W-:Y:S01]  /*15b0*/  FMUL R21, R8, R17.reuse ;  /* 0x0000001108157220 */ /* 0x080fe20000400000 */
[-C--:B------:R-:W-:Y:S01]  /*15c0*/  FMUL R22, R9, R17.reuse ;  /* 0x0000001109167220 */ /* 0x080fe20000400000 */
[----:B------:R-:W-:-:S07]  /*15d0*/  FMUL R23, R10, R17 ;  /* 0x000000110a177220 */ /* 0x000fce0000400000 */
.L_x_138:
[----:B------:R-:W-:Y:S05]  /*15e0*/  BSYNC.RECONVERGENT B1 ;  /* 0x0000000000017941 */ /* 0x000fea0003800200 */
.L_x_137:
        /* <DEDUP_REMOVED lines=15> */
.L_x_146:
[----:B------:R-:W-:Y:S05]  /*16e0*/  BSYNC.RECONVERGENT B3 ;  /* 0x0000000000037941 */ /* 0x000fea0003800200 */
.L_x_145:
        /* <DEDUP_REMOVED lines=26> */
.L_x_136:
[----:B------:R-:W-:Y:S05]  /*1890*/  BSYNC.RECONVERGENT B2 ;  /* 0x0000000000027941 */ /* 0x000fea0003800200 */
.L_x_135:
        /* <DEDUP_REMOVED lines=8> */
[----:B------:R-:W-:-:S04]  /*1920*/  SHF.L.U32 R4, R14, 0x4, RZ ;  /* 0x000000040e047819 */ /* 0x000fc800000006ff */
        /* <DEDUP_REMOVED lines=16> */
.L_x_152:
[----:B-1----:R-:W-:Y:S01]  /*1a30*/  FMUL.FTZ R18, R11, R4 ;  /* 0x000000040b127220 */ /* 0x002fe20000410000 */
[----:B------:R-:W-:-:S03]  /*1a40*/  FMUL.FTZ R4, R4, 0.5 ;  /* 0x3f00000004047820 */ /* 0x000fc60000410000 */
[----:B------:R-:W-:-:S04]  /*1a50*/  FFMA R11, -R18, R18, R11 ;  /* 0x00000012120b7223 */ /* 0x000fc8000000010b */
[----:B------:R-:W-:-:S07]  /*1a60*/  FFMA R21, R11, R4, R18 ;  /* 0x000000040b157223 */ /* 0x000fce0000000012 */
.L_x_153:
[----:B------:R-:W-:Y:S05]  /*1a70*/  BSYNC.RECONVERGENT B0 ;  /* 0x0000000000007941 */ /* 0x000fea0003800200 */
.L_x_151:
        /* <DEDUP_REMOVED lines=10> */
.L_x_155:
[----:B------:R-:W0:Y:S02]  /*1b20*/  MUFU.RCP R4, R21 ;  /* 0x0000001500047308 */ /* 0x000e240000001000 */
[----:B0-----:R-:W-:-:S04]  /*1b30*/  FFMA R11, R4, R21, -1 ;  /* 0xbf800000040b7423 */ /* 0x001fc80000000015 */
[----:B------:R-:W-:-:S04]  /*1b40*/  FADD.FTZ R11, -R11, -RZ ;  /* 0x800000ff0b0b7221 */ /* 0x000fc80000010100 */
[----:B------:R-:W-:-:S07]  /*1b50*/  FFMA R17, R4, R11, R4 ;  /* 0x0000000b04117223 */ /* 0x000fce0000000004 */
.L_x_156:
[----:B------:R-:W-:Y:S05]  /*1b60*/  BSYNC.RECONVERGENT B3 ;  /* 0x0000000000037941 */ /* 0x000fea0003800200 */
.L_x_154:
[-C--:B------:R-:W-:Y:S01]  /*1b70*/  FMUL R21, R8, R17.reuse ;  /* 0x0000001108157220 */ /* 0x080fe20000400000 */
[-C--:B------:R-:W-:Y:S01]  /*1b80*/  FMUL R22, R9, R17.reuse ;  /* 0x0000001109167220 */ /* 0x080fe20000400000 */
[----:B------:R-:W-:-:S07]  /*1b90*/  FMUL R23, R10, R17 ;  /* 0x000000110a177220 */ /* 0x000fce0000400000 */
.L_x_150:
[----:B------:R-:W-:Y:S05]  /*1ba0*/  BSYNC.RECONVERGENT B1 ;  /* 0x0000000000017941 */ /* 0x000fea0003800200 */
.L_x_149:
        /* <DEDUP_REMOVED lines=15> */
.L_x_158:
[----:B------:R-:W-:Y:S05]  /*1ca0*/  BSYNC.RECONVERGENT B3 ;  /* 0x0000000000037941 */ /* 0x000fea0003800200 */
.L_x_157:
        /* <DEDUP_REMOVED lines=26> */
.L_x_148:
[----:B------:R-:W-:Y:S05]  /*1e50*/  BSYNC.RECONVERGENT B2 ;  /* 0x0000000000027941 */ /* 0x000fea0003800200 */
.L_x_147:
[----:B------:R-:W0:Y:S01]  /*1e60*/  LDCU UR4, c[0x0][0x390] ;  /* 0x00007200ff0477ac */ /* 0x000e220008000800 */
[----:B------:R-:W-:Y:S01]  /*1e70*/  ISETP.GE.AND P3, PT, R7, RZ, PT ;  /* 0x000000ff0700720c */ /* 0x000fe20003f66270 */
[----:B------:R-:W-:Y:S01]  /*1e80*/  BSSY.RECONVERGENT B2, `(.L_x_159) ;  /* 0x000005a000027945 */ /* 0x000fe20003800200 */
[C---:B------:R-:W-:Y:S02]  /*1e90*/  IADD3 R4, PT, PT, R14.reuse, -0x2, RZ ;  /* 0xfffffffe0e047810 */ /* 0x040fe40007ffe0ff */
[----:B------:R-:W-:-:S04]  /*1ea0*/  ISETP.LT.OR P3, PT, R14, 0x2, !P3 ;  /* 0x000000020e00780c */ /* 0x000fc80005f61670 */
[----:B0-----:R-:W-:-:S13]  /*1eb0*/  ISETP.GE.OR P3, PT, R4, UR4, P3 ;  /* 0x0000000404007c0c */ /* 0x001fda0009f66670 */
        /* <DEDUP_REMOVED lines=20> */
.L_x_164:
[----:B-1----:R-:W-:Y:S01]  /*2000*/  FMUL.FTZ R18, R11, R4 ;  /* 0x000000040b127220 */ /* 0x002fe20000410000 */
[----:B------:R-:W-:-:S03]  /*2010*/  FMUL.FTZ R4, R4, 0.5 ;  /* 0x3f00000004047820 */ /* 0x000fc60000410000 */
[----:B------:R-:W-:-:S04]  /*2020*/  FFMA R11, -R18, R18, R11 ;  /* 0x00000012120b7223 */ /* 0x000fc8000000010b */
[----:B------:R-:W-:-:S07]  /*2030*/  FFMA R21, R11, R4, R18 ;  /* 0x000000040b157223 */ /* 0x000fce0000000012 */
.L_x_165:
[----:B------:R-:W-:Y:S05]  /*2040*/  BSYNC.RECONVERGENT B0 ;  /* 0x0000000000007941 */ /* 0x000fea0003800200 */
.L_x_163:
        /* <DEDUP_REMOVED lines=10> */
.L_x_167:
[----:B------:R-:W0:Y:S02]  /*20f0*/  MUFU.RCP R4, R21 ;  /* 0x0000001500047308 */ /* 0x000e240000001000 */
[----:B0-----:R-:W-:-:S04]  /*2100*/  FFMA R11, R4, R21, -1 ;  /* 0xbf800000040b7423 */ /* 0x001fc80000000015 */
[----:B------:R-:W-:-:S04]  /*2110*/  FADD.FTZ R11, -R11, -RZ ;  /* 0x800000ff0b0b7221 */ /* 0x000fc80000010100 */
[----:B------:R-:W-:-:S07]  /*2120*/  FFMA R17, R4, R11, R4 ;  /* 0x0000000b04117223 */ /* 0x000fce0000000004 */
.L_x_168:
[----:B------:R-:W-:Y:S05]  /*2130*/  BSYNC.RECONVERGENT B3 ;  /* 0x0000000000037941 */ /* 0x000fea0003800200 */
.L_x_166:
[-C--:B------:R-:W-:Y:S01]  /*2140*/  FMUL R21, R8, R17.reuse ;  /* 0x0000001108157220 */ /* 0x080fe20000400000 */
[-C--:B------:R-:W-:Y:S01]  /*2150*/  FMUL R22, R9, R17.reuse ;  /* 0x0000001109167220 */ /* 0x080fe20000400000 */
[----:B------:R-:W-:-:S07]  /*2160*/  FMUL R23, R10, R17 ;  /* 0x000000110a177220 */ /* 0x000fce0000400000 */
.L_x_162:
[----:B------:R-:W-:Y:S05]  /*2170*/  BSYNC.RECONVERGENT B1 ;  /* 0x0000000000017941 */ /* 0x000fea0003800200 */
.L_x_161:
        /* <DEDUP_REMOVED lines=15> */
.L_x_170:
[----:B------:R-:W-:Y:S05]  /*2270*/  BSYNC.RECONVERGENT B3 ;  /* 0x0000000000037941 */ /* 0x000fea0003800200 */
.L_x_169:
        /* <DEDUP_REMOVED lines=9> */
[----:B------:R-:W-:-:S03]  /*2310*/  FADD R0, R0, 0.0625 ;  /* 0x3d80000000007421 */ /* 0x000fc60000000000 */
[----:B------:R-:W-:Y:S01]  /*2320*/  FFMA R2, R11, 0.0625, R2 ;  /* 0x3d8000000b027823 */ /* 0x000fe20000000002 */
        /* <DEDUP_REMOVED lines=12> */
[----:B------:R-:W-:Y:S01]  /*23f0*/  FFMA R13, R4, 0.0625, R13 ;  /* 0x3d800000040d7823 */ /* 0x000fe2000000000d */
[----:B------:R-:W-:Y:S01]  /*2400*/  FFMA R12, R9, 0.0625, R12 ;  /* 0x3d800000090c7823 */ /* 0x000fe2000000000c */
[----:B------:R-:W-:-:S07]  /*2410*/  FFMA R3, R8, 0.0625, R3 ;  /* 0x3d80000008037823 */ /* 0x000fce0000000003 */
.L_x_160:
[----:B------:R-:W-:Y:S05]  /*2420*/  BSYNC.RECONVERGENT B2 ;  /* 0x0000000000027941 */ /* 0x000fea0003800200 */
.L_x_159:
[----:B------:R-:W0:Y:S01]  /*2430*/  LDCU UR4, c[0x0][0x390] ;  /* 0x00007200ff0477ac */ /* 0x000e220008000800 */
[----:B------:R-:W-:Y:S01]  /*2440*/  ISETP.GE.AND P3, PT, R7, RZ, PT ;  /* 0x000000ff0700720c */ /* 0x000fe20003f66270 */
[----:B------:R-:W-:Y:S01]  /*2450*/  BSSY.RECONVERGENT B2, `(.L_x_171) ;  /* 0x000005a000027945 */ /* 0x000fe20003800200 */
[C---:B------:R-:W-:Y:S02]  /*2460*/  IADD3 R4, PT, PT, R14.reuse, 0x2, RZ ;  /* 0x000000020e047810 */ /* 0x040fe40007ffe0ff */
[----:B------:R-:W-:-:S04]  /*2470*/  ISETP.LT.OR P3, PT, R14, -0x2, !P3 ;  /* 0xfffffffe0e00780c */ /* 0x000fc80005f61670 */
        /* <DEDUP_REMOVED lines=21> */
.L_x_176:
[----:B-1----:R-:W-:Y:S01]  /*25d0*/  FMUL.FTZ R18, R11, R4 ;  /* 0x000000040b127220 */ /* 0x002fe20000410000 */
[----:B------:R-:W-:-:S03]  /*25e0*/  FMUL.FTZ R4, R4, 0.5 ;  /* 0x3f00000004047820 */ /* 0x000fc60000410000 */
[----:B------:R-:W-:-:S04]  /*25f0*/  FFMA R11, -R18, R18, R11 ;  /* 0x00000012120b7223 */ /* 0x000fc8000000010b */
[----:B------:R-:W-:-:S07]  /*2600*/  FFMA R21, R11, R4, R18 ;  /* 0x000000040b157223 */ /* 0x000fce0000000012 */
.L_x_177:
[----:B------:R-:W-:Y:S05]  /*2610*/  BSYNC.RECONVERGENT B0 ;  /* 0x0000000000007941 */ /* 0x000fea0003800200 */
.L_x_175:
        /* <DEDUP_REMOVED lines=10> */
.L_x_179:
[----:B------:R-:W0:Y:S02]  /*26c0*/  MUFU.RCP R4, R21 ;  /* 0x0000001500047308 */ /* 0x000e240000001000 */
[----:B0-----:R-:W-:-:S04]  /*26d0*/  FFMA R11, R4, R21, -1 ;  /* 0xbf800000040b7423 */ /* 0x001fc80000000015 */
[----:B------:R-:W-:-:S04]  /*26e0*/  FADD.FTZ R11, -R11, -RZ ;  /* 0x800000ff0b0b7221 */ /* 0x000fc80000010100 */
[----:B------:R-:W-:-:S07]  /*26f0*/  FFMA R17, R4, R11, R4 ;  /* 0x0000000b04117223 */ /* 0x000fce0000000004 */
.L_x_180:
[----:B------:R-:W-:Y:S05]  /*2700*/  BSYNC.RECONVERGENT B3 ;  /* 0x0000000000037941 */ /* 0x000fea0003800200 */
.L_x_178:
[-C--:B------:R-:W-:Y:S01]  /*2710*/  FMUL R21, R8, R17.reuse ;  /* 0x0000001108157220 */ /* 0x080fe20000400000 */
[-C--:B------:R-:W-:Y:S01]  /*2720*/  FMUL R22, R9, R17.reuse ;  /* 0x0000001109167220 */ /* 0x080fe20000400000 */
[----:B------:R-:W-:-:S07]  /*2730*/  FMUL R23, R10, R17 ;  /* 0x000000110a177220 */ /* 0x000fce0000400000 */
.L_x_174:
[----:B------:R-:W-:Y:S05]  /*2740*/  BSYNC.RECONVERGENT B1 ;  /* 0x0000000000017941 */ /* 0x000fea0003800200 */
.L_x_173:
        /* <DEDUP_REMOVED lines=15> */
.L_x_182:
[----:B------:R-:W-:Y:S05]  /*2840*/  BSYNC.RECONVERGENT B3 ;  /* 0x0000000000037941 */ /* 0x000fea0003800200 */
.L_x_181:
        /* <DEDUP_REMOVED lines=26> */
.L_x_172:
[----:B------:R-:W-:Y:S05]  /*29f0*/  BSYNC.RECONVERGENT B2 ;  /* 0x0000000000027941 */ /* 0x000fea0003800200 */
.L_x_171:
        /* <DEDUP_REMOVED lines=25> */
.L_x_188:
[----:B-1----:R-:W-:Y:S01]  /*2b90*/  FMUL.FTZ R18, R11, R4 ;  /* 0x000000040b127220 */ /* 0x002fe20000410000 */
[----:B------:R-:W-:-:S03]  /*2ba0*/  FMUL.FTZ R4, R4, 0.5 ;  /* 0x3f00000004047820 */ /* 0x000fc60000410000 */
[----:B------:R-:W-:-:S04]  /*2bb0*/  FFMA R11, -R18, R18, R11 ;  /* 0x00000012120b7223 */ /* 0x000fc8000000010b */
[----:B------:R-:W-:-:S07]  /*2bc0*/  FFMA R21, R11, R4, R18 ;  /* 0x000000040b157223 */ /* 0x000fce0000000012 */
.L_x_189:
[----:B------:R-:W-:Y:S05]  /*2bd0*/  BSYNC.RECONVERGENT B0 ;  /* 0x0000000000007941 */ /* 0x000fea0003800200 */
.L_x_187:
        /* <DEDUP_REMOVED lines=10> */
.L_x_191:
[----:B------:R-:W0:Y:S02]  /*2c80*/  MUFU.RCP R4, R21 ;  /* 0x0000001500047308 */ /* 0x000e240000001000 */
[----:B0-----:R-:W-:-:S04]  /*2c90*/  FFMA R11, R4, R21, -1 ;  /* 0xbf800000040b7423 */ /* 0x001fc80000000015 */
[----:B------:R-:W-:-:S04]  /*2ca0*/  FADD.FTZ R11, -R11, -RZ ;  /* 0x800000ff0b0b7221 */ /* 0x000fc80000010100 */
[----:B------:R-:W-:-:S07]  /*2cb0*/  FFMA R17, R4, R11, R4 ;  /* 0x0000000b04117223 */ /* 0x000fce0000000004 */
.L_x_192:
[----:B------:R-:W-:Y:S05]  /*2cc0*/  BSYNC.RECONVERGENT B3 ;  /* 0x0000000000037941 */ /* 0x000fea0003800200 */
.L_x_190:
[-C--:B------:R-:W-:Y:S01]  /*2cd0*/  FMUL R21, R8, R17.reuse ;  /* 0x0000001108157220 */ /* 0x080fe20000400000 */
[-C--:B------:R-:W-:Y:S01]  /*2ce0*/  FMUL R22, R9, R17.reuse ;  /* 0x0000001109167220 */ /* 0x080fe20000400000 */
[----:B------:R-:W-:-:S07]  /*2cf0*/  FMUL R23, R10, R17 ;  /* 0x000000110a177220 */ /* 0x000fce0000400000 */
.L_x_186:
[----:B------:R-:W-:Y:S05]  /*2d00*/  BSYNC.RECONVERGENT B1 ;  /* 0x0000000000017941 */ /* 0x000fea0003800200 */
.L_x_185:
        /* <DEDUP_REMOVED lines=15> */
.L_x_194:
[----:B------:R-:W-:Y:S05]  /*2e00*/  BSYNC.RECONVERGENT B3 ;  /* 0x0000000000037941 */ /* 0x000fea0003800200 */
.L_x_193:
        /* <DEDUP_REMOVED lines=26> */
.L_x_184:
[----:B------:R-:W-:Y:S05]  /*2fb0*/  BSYNC.RECONVERGENT B2 ;  /* 0x0000000000027941 */ /* 0x000fea0003800200 */
.L_x_183:
        /* <DEDUP_REMOVED lines=25> */
.L_x_200:
[----:B-1----:R-:W-:Y:S01]  /*3150*/  FMUL.FTZ R18, R11, R4 ;  /* 0x000000040b127220 */ /* 0x002fe20000410000 */
[----:B------:R-:W-:-:S03]  /*3160*/  FMUL.FTZ R4, R4, 0.5 ;  /* 0x3f00000004047820 */ /* 0x000fc60000410000 */
[----:B------:R-:W-:-:S04]  /*3170*/  FFMA R11, -R18, R18, R11 ;  /* 0x00000012120b7223 */ /* 0x000fc8000000010b */
[----:B------:R-:W-:-:S07]  /*3180*/  FFMA R21, R11, R4, R18 ;  /* 0x000000040b157223 */ /* 0x000fce0000000012 */
.L_x_201:
[----:B------:R-:W-:Y:S05]  /*3190*/  BSYNC.RECONVERGENT B0 ;  /* 0x0000000000007941 */ /* 0x000fea0003800200 */
.L_x_199:
        /* <DEDUP_REMOVED lines=10> */
.L_x_203:
[----:B------:R-:W0:Y:S02]  /*3240*/  MUFU.RCP R4, R21 ;  /* 0x0000001500047308 */ /* 0x000e240000001000 */
[----:B0-----:R-:W-:-:S04]  /*3250*/  FFMA R11, R4, R21, -1 ;  /* 0xbf800000040b7423 */ /* 0x001fc80000000015 */
[----:B------:R-:W-:-:S04]  /*3260*/  FADD.FTZ R11, -R11, -RZ ;  /* 0x800000ff0b0b7221 */ /* 0x000fc80000010100 */
[----:B------:R-:W-:-:S07]  /*3270*/  FFMA R17, R4, R11, R4 ;  /* 0x0000000b04117223 */ /* 0x000fce0000000004 */
.L_x_204:
[----:B------:R-:W-:Y:S05]  /*3280*/  BSYNC.RECONVERGENT B3 ;  /* 0x0000000000037941 */ /* 0x000fea0003800200 */
.L_x_202:
[-C--:B------:R-:W-:Y:S01]  /*3290*/  FMUL R21, R8, R17.reuse ;  /* 0x0000001108157220 */ /* 0x080fe20000400000 */
[-C--:B------:R-:W-:Y:S01]  /*32a0*/  FMUL R22, R9, R17.reuse ;  /* 0x0000001109167220 */ /* 0x080fe20000400000 */
[----:B------:R-:W-:-:S07]  /*32b0*/  FMUL R23, R10, R17 ;  /* 0x000000110a177220 */ /* 0x000fce0000400000 */
.L_x_198:
[----:B------:R-:W-:Y:S05]  /*32c0*/  BSYNC.RECONVERGENT B1 ;  /* 0x0000000000017941 */ /* 0x000fea0003800200 */
.L_x_197:
        /* <DEDUP_REMOVED lines=15> */
.L_x_206:
[----:B------:R-:W-:Y:S05]  /*33c0*/  BSYNC.RECONVERGENT B3 ;  /* 0x0000000000037941 */ /* 0x000fea0003800200 */
.L_x_205:
        /* <DEDUP_REMOVED lines=26> */
.L_x_196:
[----:B------:R-:W-:Y:S05]  /*3570*/  BSYNC.RECONVERGENT B2 ;  /* 0x0000000000027941 */ /* 0x000fea0003800200 */
.L_x_195:
[----:B------:R-:W0:Y:S01]  /*3580*/  LDCU UR4, c[0x0][0x390] ;  /* 0x00007200ff0477ac */ /* 0x000e220008000800 */
[----:B------:R-:W-:Y:S01]  /*3590*/  BSSY.RECONVERGENT B2, `(.L_x_207) ;  /* 0x000005a000027945 */ /* 0x000fe20003800200 */
[----:B0-----:R-:W-:-:S04]  /*35a0*/  ISETP.GT.AND P3, PT, R14, UR4, PT ;  /* 0x000000040e007c0c */ /* 0x001fc8000bf64270 */
[----:B------:R-:W-:-:S04]  /*35b0*/  ISETP.LT.OR P3, PT, R14, 0x1, P3 ;  /* 0x000000010e00780c */ /* 0x000fc80001f61670 */
[----:B------:R-:W-:-:S13]  /*35c0*/  PLOP3.LUT P4, PT, P3, P1, PT, 0xf8, 0x8f ;  /* 0x00000000008f781c */ /* 0x000fda0001f83f70 */
[----:B------:R-:W-:Y:S05]  /*35d0*/  @P4 BRA `(.L_x_208) ;  /* 0x0000000400544947 */ /* 0x000fea0003800000 */
[----:B------:R-:W0:Y:S01]  /*35e0*/  LDCU UR4, c[0x0][0x380] ;  /* 0x00007000ff0477ac */ /* 0x000e220008000800 */
[----:B------:R-:W-:Y:S02]  /*35f0*/  IADD3 R9, PT, PT, R7, -0x1, RZ ;  /* 0xffffffff07097810 */ /* 0x000fe40007ffe0ff */
[----:B------:R-:W-:-:S06]  /*3600*/  LEA R8, R14, 0xfffffff0, 0x4 ;  /* 0xfffffff00e087811 */ /* 0x000fcc00078e20ff */
        /* <DEDUP_REMOVED lines=16> */
.L_x_212:
[----:B-1----:R-:W-:Y:S01]  /*3710*/  FMUL.FTZ R18, R11, R4 ;  /* 0x000000040b127220 */ /* 0x002fe20000410000 */
[----:B------:R-:W-:-:S03]  /*3720*/  FMUL.FTZ R4, R4, 0.5 ;  /* 0x3f00000004047820 */ /* 0x000fc60000410000 */
[----:B------:R-:W-:-:S04]  /*3730*/  FFMA R11, -R18, R18, R11 ;  /* 0x00000012120b7223 */ /* 0x000fc8000000010b */
[----:B------:R-:W-:-:S07]  /*3740*/  FFMA R21, R11, R4, R18 ;  /* 0x000000040b157223 */ /* 0x000fce0000000012 */
.L_x_213:
[----:B------:R-:W-:Y:S05]  /*3750*/  BSYNC.RECONVERGENT B0 ;  /* 0x0000000000007941 */ /* 0x000fea0003800200 */
.L_x_211:
        /* <DEDUP_REMOVED lines=10> */
.L_x_215:
[----:B------:R-:W0:Y:S02]  /*3800*/  MUFU.RCP R4, R21 ;  /* 0x0000001500047308 */ /* 0x000e240000001000 */
[----:B0-----:R-:W-:-:S04]  /*3810*/  FFMA R11, R4, R21, -1 ;  /* 0xbf800000040b7423 */ /* 0x001fc80000000015 */
[----:B------:R-:W-:-:S04]  /*3820*/  FADD.FTZ R11, -R11, -RZ ;  /* 0x800000ff0b0b7221 */ /* 0x000fc80000010100 */
[----:B------:R-:W-:-:S07]  /*3830*/  FFMA R17, R4, R11, R4 ;  /* 0x0000000b04117223 */ /* 0x000fce0000000004 */
.L_x_216:
[----:B------:R-:W-:Y:S05]  /*3840*/  BSYNC.RECONVERGENT B3 ;  /* 0x0000000000037941 */ /* 0x000fea0003800200 */
.L_x_214:
[-C--:B------:R-:W-:Y:S01]  /*3850*/  FMUL R21, R8, R17.reuse ;  /* 0x0000001108157220 */ /* 0x080fe20000400000 */
[-C--:B------:R-:W-:Y:S01]  /*3860*/  FMUL R22, R9, R17.reuse ;  /* 0x0000001109167220 */ /* 0x080fe20000400000 */
[----:B------:R-:W-:-:S07]  /*3870*/  FMUL R23, R10, R17 ;  /* 0x000000110a177220 */ /* 0x000fce0000400000 */
.L_x_210:
[----:B------:R-:W-:Y:S05]  /*3880*/  BSYNC.RECONVERGENT B1 ;  /* 0x0000000000017941 */ /* 0x000fea0003800200 */
.L_x_209:
        /* <DEDUP_REMOVED lines=15> */
.L_x_218:
[----:B------:R-:W-:Y:S05]  /*3980*/  BSYNC.RECONVERGENT B3 ;  /* 0x0000000000037941 */ /* 0x000fea0003800200 */
.L_x_217:
        /* <DEDUP_REMOVED lines=9> */
[----:B------:R-:W-:-:S03]  /*3a20*/  FADD R0, R0, 0.03125 ;  /* 0x3d00000000007421 */ /* 0x000fc60000000000 */
[----:B------:R-:W-:Y:S01]  /*3a30*/  FFMA R2, R11, 0.03125, R2 ;  /* 0x3d0000000b027823 */ /* 0x000fe20000000002 */
        /* <DEDUP_REMOVED lines=12> */
[----:B------:R-:W-:Y:S01]  /*3b00*/  FFMA R13, R4, 0.03125, R13 ;  /* 0x3d000000040d7823 */ /* 0x000fe2000000000d */
[----:B------:R-:W-:Y:S01]  /*3b10*/  FFMA R12, R9, 0.03125, R12 ;  /* 0x3d000000090c7823 */ /* 0x000fe2000000000c */
[----:B------:R-:W-:-:S07]  /*3b20*/  FFMA R3, R8, 0.03125, R3 ;  /* 0x3d00000008037823 */ /* 0x000fce0000000003 */
.L_x_208:
[----:B------:R-:W-:Y:S05]  /*3b30*/  BSYNC.RECONVERGENT B2 ;  /* 0x0000000000027941 */ /* 0x000fea0003800200 */
.L_x_207:
[----:B------:R-:W-:Y:S01]  /*3b40*/  PLOP3.LUT P1, PT, P0, P1, PT, 0xf8, 0x8f ;  /* 0x00000000008f781c */ /* 0x000fe20000723f70 */
[----:B------:R-:W-:-:S12]  /*3b50*/  BSSY.RECONVERGENT B2, `(.L_x_219) ;  /* 0x0000057000027945 */ /* 0x000fd80003800200 */
        /* <DEDUP_REMOVED lines=20> */
.L_x_224:
[----:B-1----:R-:W-:Y:S01]  /*3ca0*/  FMUL.FTZ R18, R11, R4 ;  /* 0x000000040b127220 */ /* 0x002fe20000410000 */
[----:B------:R-:W-:-:S03]  /*3cb0*/  FMUL.FTZ R4, R4, 0.5 ;  /* 0x3f00000004047820 */ /* 0x000fc60000410000 */
[----:B------:R-:W-:-:S04]  /*3cc0*/  FFMA R11, -R18, R18, R11 ;  /* 0x00000012120b7223 */ /* 0x000fc8000000010b */
[----:B------:R-:W-:-:S07]  /*3cd0*/  FFMA R21, R11, R4, R18 ;  /* 0x000000040b157223 */ /* 0x000fce0000000012 */
.L_x_225:
[----:B------:R-:W-:Y:S05]  /*3ce0*/  BSYNC.RECONVERGENT B0 ;  /* 0x0000000000007941 */ /* 0x000fea0003800200 */
.L_x_223:
        /* <DEDUP_REMOVED lines=10> */
.L_x_227:
[----:B------:R-:W0:Y:S02]  /*3d90*/  MUFU.RCP R4, R21 ;  /* 0x0000001500047308 */ /* 0x000e240000001000 */
[----:B0-----:R-:W-:-:S04]  /*3da0*/  FFMA R11, R4, R21, -1 ;  /* 0xbf800000040b7423 */ /* 0x001fc80000000015 */
[----:B------:R-:W-:-:S04]  /*3db0*/  FADD.FTZ R11, -R11, -RZ ;  /* 0x800000ff0b0b7221 */ /* 0x000fc80000010100 */
[----:B------:R-:W-:-:S07]  /*3dc0*/  FFMA R17, R4, R11, R4 ;  /* 0x0000000b04117223 */ /* 0x000fce0000000004 */
.L_x_228:
[----:B------:R-:W-:Y:S05]  /*3dd0*/  BSYNC.RECONVERGENT B3 ;  /* 0x0000000000037941 */ /* 0x000fea0003800200 */
.L_x_226:
[-C--:B------:R-:W-:Y:S01]  /*3de0*/  FMUL R21, R8, R17.reuse ;  /* 0x0000001108157220 */ /* 0x080fe20000400000 */
[-C--:B------:R-:W-:Y:S01]  /*3df0*/  FMUL R22, R9, R17.reuse ;  /* 0x0000001109167220 */ /* 0x080fe20000400000 */
[----:B------:R-:W-:-:S07]  /*3e00*/  FMUL R23, R10, R17 ;  /* 0x000000110a177220 */ /* 0x000fce0000400000 */
.L_x_222:
[----:B------:R-:W-:Y:S05]  /*3e10*/  BSYNC.RECONVERGENT B1 ;  /* 0x0000000000017941 */ /* 0x000fea0003800200 */
.L_x_221:
        /* <DEDUP_REMOVED lines=15> */
.L_x_230:
[----:B------:R-:W-:Y:S05]  /*3f10*/  BSYNC.RECONVERGENT B3 ;  /* 0x0000000000037941 */ /* 0x000fea0003800200 */
.L_x_229:
        /* <DEDUP_REMOVED lines=26> */
.L_x_220:
[----:B------:R-:W-:Y:S05]  /*40c0*/  BSYNC.RECONVERGENT B2 ;  /* 0x0000000000027941 */ /* 0x000fea0003800200 */
.L_x_219:
[----:B------:R-:W-:Y:S01]  /*40d0*/  PLOP3.LUT P3, PT, P3, P2, PT, 0xf8, 0x8f ;  /* 0x00000000008f781c */ /* 0x000fe20001f65f70 */
[----:B------:R-:W-:-:S12]  /*40e0*/  BSSY.RECONVERGENT B2, `(.L_x_231) ;  /* 0x0000056000027945 */ /* 0x000fd80003800200 */
[----:B------:R-:W-:Y:S05]  /*40f0*/  @P3 BRA `(.L_x_232) ;  /* 0x0000000400503947 */ /* 0x000fea0003800000 */
[----:B------:R-:W0:Y:S01]  /*4100*/  LDCU UR4, c[0x0][0x380] ;  /* 0x00007000ff0477ac */ /* 0x000e220008000800 */
[----:B------:R-:W-:-:S04]  /*4110*/  LEA R4, R14, 0xfffffff0, 0x4 ;  /* 0xfffffff00e047811 */ /* 0x000fc800078e20ff */
        /* <DEDUP_REMOVED lines=16> */
.L_x_236:
[----:B-1----:R-:W-:Y:S01]  /*4220*/  FMUL.FTZ R18, R11, R4 ;  /* 0x000000040b127220 */ /* 0x002fe20000410000 */
[----:B------:R-:W-:-:S03]  /*4230*/  FMUL.FTZ R4, R4, 0.5 ;  /* 0x3f00000004047820 */ /* 0x000fc60000410000 */
[----:B------:R-:W-:-:S04]  /*4240*/  FFMA R11, -R18, R18, R11 ;  /* 0x00000012120b7223 */ /* 0x000fc8000000010b */
[----:B------:R-:W-:-:S07]  /*4250*/  FFMA R21, R11, R4, R18 ;  /* 0x000000040b157223 */ /* 0x000fce0000000012 */
.L_x_237:
[----:B------:R-:W-:Y:S05]  /*4260*/  BSYNC.RECONVERGENT B0 ;  /* 0x0000000000007941 */ /* 0x000fea0003800200 */
.L_x_235:
        /* <DEDUP_REMOVED lines=10> */
.L_x_239:
[----:B------:R-:W0:Y:S02]  /*4310*/  MUFU.RCP R4, R21 ;  /* 0x0000001500047308 */ /* 0x000e240000001000 */
[----:B0-----:R-:W-:-:S04]  /*4320*/  FFMA R11, R4, R21, -1 ;  /* 0xbf800000040b7423 */ /* 0x001fc80000000015 */
[----:B------:R-:W-:-:S04]  /*4330*/  FADD.FTZ R11, -R11, -RZ ;  /* 0x800000ff0b0b7221 */ /* 0x000fc80000010100 */
[----:B------:R-:W-:-:S07]  /*4340*/  FFMA R17, R4, R11, R4 ;  /* 0x0000000b04117223 */ /* 0x000fce0000000004 */
.L_x_240:
[----:B------:R-:W-:Y:S05]  /*4350*/  BSYNC.RECONVERGENT B3 ;  /* 0x0000000000037941 */ /* 0x000fea0003800200 */
.L_x_238:
[-C--:B------:R-:W-:Y:S01]  /*4360*/  FMUL R21, R8, R17.reuse ;  /* 0x0000001108157220 */ /* 0x080fe20000400000 */
[-C--:B------:R-:W-:Y:S01]  /*4370*/  FMUL R22, R9, R17.reuse ;  /* 0x0000001109167220 */ /* 0x080fe20000400000 */
[----:B------:R-:W-:-:S07]  /*4380*/  FMUL R23, R10, R17 ;  /* 0x000000110a177220 */ /* 0x000fce0000400000 */
.L_x_234:
[----:B------:R-:W-:Y:S05]  /*4390*/  BSYNC.RECONVERGENT B1 ;  /* 0x0000000000017941 */ /* 0x000fea0003800200 */
.L_x_233:
        /* <DEDUP_REMOVED lines=15> */
.L_x_242:
[----:B------:R-:W-:Y:S05]  /*4490*/  BSYNC.RECONVERGENT B3 ;  /* 0x0000000000037941 */ /* 0x000fea0003800200 */
.L_x_241:
        /* <DEDUP_REMOVED lines=26> */
.L_x_232:
[----:B------:R-:W-:Y:S05]  /*4640*/  BSYNC.RECONVERGENT B2 ;  /* 0x0000000000027941 */ /* 0x000fea0003800200 */
.L_x_231:
[----:B------:R-:W-:Y:S01]  /*4650*/  PLOP3.LUT P0, PT, P0, P2, PT, 0xf8, 0x8f ;  /* 0x00000000008f781c */ /* 0x000fe20000705f70 */
[----:B------:R-:W-:-:S12]  /*4660*/  BSSY.RECONVERGENT B2, `(.L_x_243) ;  /* 0x0000058000027945 */ /* 0x000fd80003800200 */
[----:B------:R-:W-:Y:S05]  /*4670*/  @P0 BRA `(.L_x_244) ;  /* 0x0000000400580947 */ /* 0x000fea0003800000 */
[----:B------:R-:W0:Y:S01]  /*4680*/  LDCU UR4, c[0x0][0x380] ;  /* 0x00007000ff0477ac */ /* 0x000e220008000800 */
[----:B------:R-:W-:Y:S02]  /*4690*/  SHF.L.U32 R8, R6, 0x4, RZ ;  /* 0x0000000406087819 */ /* 0x000fe400000006ff */
        /* <DEDUP_REMOVED lines=18> */
.L_x_248:
[----:B-1----:R-:W-:Y:S01]  /*47c0*/  FMUL.FTZ R6, R11, R4 ;  /* 0x000000040b067220 */ /* 0x002fe20000410000 */
[----:B------:R-:W-:-:S03]  /*47d0*/  FMUL.FTZ R4, R4, 0.5 ;  /* 0x3f00000004047820 */ /* 0x000fc60000410000 */
[----:B------:R-:W-:-:S04]  /*47e0*/  FFMA R11, -R6, R6, R11 ;  /* 0x00000006060b7223 */ /* 0x000fc8000000010b */
[----:B------:R-:W-:-:S07]  /*47f0*/  FFMA R21, R11, R4, R6 ;  /* 0x000000040b157223 */ /* 0x000fce0000000006 */
.L_x_249:
[----:B------:R-:W-:Y:S05]  /*4800*/  BSYNC.RECONVERGENT B0 ;  /* 0x0000000000007941 */ /* 0x000fea0003800200 */
.L_x_247:
        /* <DEDUP_REMOVED lines=10> */
.L_x_251:
[----:B------:R-:W0:Y:S02]  /*48b0*/  MUFU.RCP R4, R21 ;  /* 0x0000001500047308 */ /* 0x000e240000001000 */
[----:B0-----:R-:W-:-:S04]  /*48c0*/  FFMA R6, R4, R21, -1 ;  /* 0xbf80000004067423 */ /* 0x001fc80000000015 */
[----:B------:R-:W-:-:S04]  /*48d0*/  FADD.FTZ R17, -R6, -RZ ;  /* 0x800000ff06117221 */ /* 0x000fc80000010100 */
[----:B------:R-:W-:-:S07]  /*48e0*/  FFMA R17, R4, R17, R4 ;  /* 0x0000001104117223 */ /* 0x000fce0000000004 */
.L_x_252:
[----:B------:R-:W-:Y:S05]  /*48f0*/  BSYNC.RECONVERGENT B3 ;  /* 0x0000000000037941 */ /* 0x000fea0003800200 */
.L_x_250:
[-C--:B------:R-:W-:Y:S01]  /*4900*/  FMUL R6, R8, R17.reuse ;  /* 0x0000001108067220 */ /* 0x080fe20000400000 */
[-C--:B------:R-:W-:Y:S01]  /*4910*/  FMUL R21, R9, R17.reuse ;  /* 0x0000001109157220 */ /* 0x080fe20000400000 */
[----:B------:R-:W-:-:S07]  /*4920*/  FMUL R22, R10, R17 ;  /* 0x000000110a167220 */ /* 0x000fce0000400000 */
.L_x_246:
[----:B------:R-:W-:Y:S05]  /*4930*/  BSYNC.RECONVERGENT B1 ;  /* 0x0000000000017941 */ /* 0x000fea0003800200 */
.L_x_245:
        /* <DEDUP_REMOVED lines=15> */
.L_x_254:
[----:B------:R-:W-:Y:S05]  /*4a30*/  BSYNC.RECONVERGENT B3 ;  /* 0x0000000000037941 */ /* 0x000fea0003800200 */
.L_x_253:
        /* <DEDUP_REMOVED lines=26> */
.L_x_244:
[----:B------:R-:W-:Y:S05]  /*4be0*/  BSYNC.RECONVERGENT B2 ;  /* 0x0000000000027941 */ /* 0x000fea0003800200 */
.L_x_243:
[----:B------:R-:W-:Y:S01]  /*4bf0*/  FSETP.GT.AND P0, PT, R0, RZ, PT ;  /* 0x000000ff0000720b */ /* 0x000fe20003f04000 */
[----:B------:R-:W-:Y:S01]  /*4c00*/  BSSY.RECONVERGENT B1, `(.L_x_255) ;  /* 0x0000016000017945 */ /* 0x000fe20003800200 */
[----:B------:R-:W-:Y:S02]  /*4c10*/  CS2R R8, SRZ ;  /* 0x0000000000087805 */ /* 0x000fe4000001ff00 */
[----:B------:R-:W-:-:S09]  /*4c20*/  CS2R R10, SRZ ;  /* 0x00000000000a7805 */ /* 0x000fd2000001ff00 */
[----:B------:R-:W-:Y:S05]  /*4c30*/  @!P0 BRA `(.L_x_256) ;  /* 0x0000000000488947 */ /* 0x000fea0003800000 */
[----:B------:R-:W-:Y:S01]  /*4c40*/  IADD3 R4, PT, PT, R0, 0x1800000, RZ ;  /* 0x0180000000047810 */ /* 0x000fe20007ffe0ff */
[----:B------:R-:W-:Y:S03]  /*4c50*/  BSSY.RECONVERGENT B2, `(.L_x_257) ;  /* 0x000000c000027945 */ /* 0x000fe60003800200 */
[----:B------:R-:W-:-:S04]  /*4c60*/  LOP3.LUT R4, R4, 0x7f800000, RZ, 0xc0, !PT ;  /* 0x7f80000004047812 */ /* 0x000fc800078ec0ff */
[----:B------:R-:W-:-:S13]  /*4c70*/  ISETP.GT.U32.AND P0, PT, R4, 0x1ffffff, PT ;  /* 0x01ffffff0400780c */ /* 0x000fda0003f04070 */
[----:B------:R-:W-:Y:S05]  /*4c80*/  @P0 BRA `(.L_x_258) ;  /* 0x0000000000100947 */ /* 0x000fea0003800000 */
[----:B------:R-:W-:Y:S02]  /*4c90*/  MOV R19, R0 ;  /* 0x0000000000137202 */ /* 0x000fe40000000f00 */
[----:B------:R-:W-:-:S07]  /*4ca0*/  MOV R18, 0x4cc0 ;  /* 0x00004cc000127802 */ /* 0x000fce0000000f00 */
[----:B------:R-:W-:Y:S05]  /*4cb0*/  CALL.REL.NOINC `($__internal_7_$__cuda_sm20_rcp_rn_f32_slowpath) ;  /* 0x00000000003c7944 */ /* 0x000fea0003c00000 */
[----:B------:R-:W-:Y:S05]  /*4cc0*/  BRA `(.L_x_259) ;  /* 0x0000000000107947 */ /* 0x000fea0003800000 */
.L_x_258:
[----:B------:R-:W0:Y:S02]  /*4cd0*/  MUFU.RCP R17, R0 ;  /* 0x0000000000117308 */ /* 0x000e240000001000 */
[----:B0-----:R-:W-:-:S04]  /*4ce0*/  FFMA R4, R17, R0, -1 ;  /* 0xbf80000011047423 */ /* 0x001fc80000000000 */
[----:B------:R-:W-:-:S04]  /*4cf0*/  FADD.FTZ R4, -R4, -RZ ;  /* 0x800000ff04047221 */ /* 0x000fc80000010100 */
[----:B------:R-:W-:-:S07]  /*4d00*/  FFMA R17, R17, R4, R17 ;  /* 0x0000000411117223 */ /* 0x000fce0000000011 */
.L_x_259:
[----:B------:R-:W-:Y:S05]  /*4d10*/  BSYNC.RECONVERGENT B2 ;  /* 0x0000000000027941 */ /* 0x000fea0003800200 */
.L_x_257:
[C---:B------:R-:W-:Y:S01]  /*4d20*/  FMUL R8, R17.reuse, R13 ;  /* 0x0000000d11087220 */ /* 0x040fe20000400000 */
[C---:B------:R-:W-:Y:S01]  /*4d30*/  FMUL R9, R17.reuse, R12 ;  /* 0x0000000c11097220 */ /* 0x040fe20000400000 */
[C---:B------:R-:W-:Y:S01]  /*4d40*/  FMUL R10, R17.reuse, R3 ;  /* 0x00000003110a7220 */ /* 0x040fe20000400000 */
[----:B------:R-:W-:-:S07]  /*4d50*/  FMUL R11, R17, R2 ;  /* 0x00000002110b7220 */ /* 0x000fce0000400000 */
.L_x_256:
[----:B------:R-:W-:Y:S05]  /*4d60*/  BSYNC.RECONVERGENT B1 ;  /* 0x0000000000017941 */ /* 0x000fea0003800200 */
.L_x_255:
[----:B------:R-:W0:Y:S01]  /*4d70*/  LDCU UR4, c[0x0][0x388] ;  /* 0x00007100ff0477ac */ /* 0x000e220008000800 */
[----:B------:R-:W-:-:S04]  /*4d80*/  SHF.L.U32 R6, R14, 0x4, RZ ;  /* 0x000000040e067819 */ /* 0x000fc800000006ff */
[----:B0-----:R0:W-:Y:S02]  /*4d90*/  SUST.D.BA.2D.128.STRONG.SM.TRAP [R6], R8, UR4 ;  /* 0x70ff040806007f9d */ /* 0x0011e4000810ad00 */
[----:B0-----:R-:W-:Y:S05]  /*4da0*/  EXIT ;  /* 0x000000000000794d */ /* 0x001fea0003800000 */
        .weak           $__internal_7_$__cuda_sm20_rcp_rn_f32_slowpath
        .type           $__internal_7_$__cuda_sm20_rcp_rn_f32_slowpath,@function
        .size           $__internal_7_$__cuda_sm20_rcp_rn_f32_slowpath,($__internal_8_$__cuda_sm20_sqrt_rn_f32_slowpath - $__internal_7_$__cuda_sm20_rcp_rn_f32_slowpath)
$__internal_7_$__cuda_sm20_rcp_rn_f32_slowpath:
        /* <DEDUP_REMOVED lines=14> */
.L_x_261:
        /* <DEDUP_REMOVED lines=33> */
.L_x_263:
[----:B------:R0:W1:Y:S02]  /*50a0*/  MUFU.RCP R17, R19 ;  /* 0x0000001300117308 */ /* 0x0000640000001000 */
.L_x_262:
[----:B------:R-:W-:Y:S05]  /*50b0*/  BSYNC.RECONVERGENT B0 ;  /* 0x0000000000007941 */ /* 0x000fea0003800200 */
.L_x_260:
[----:B0-----:R-:W-:-:S04]  /*50c0*/  MOV R19, 0x0 ;  /* 0x0000000000137802 */ /* 0x001fc80000000f00 */
[----:B-1----:R-:W-:Y:S05]  /*50d0*/  RET.REL.NODEC R18 `(PrefilterSurfaceKernel) ;  /* 0xffffffac12c87950 */ /* 0x002fea0003c3ffff */
        .weak           $__internal_8_$__cuda_sm20_sqrt_rn_f32_slowpath
        .type           $__internal_8_$__cuda_sm20_sqrt_rn_f32_slowpath,@function
        .size           $__internal_8_$__cuda_sm20_sqrt_rn_f32_slowpath,($__internal_9_$__cuda_sm3x_div_rn_noftz_f32_slowpath - $__internal_8_$__cuda_sm20_sqrt_rn_f32_slowpath)
$__internal_8_$__cuda_sm20_sqrt_rn_f32_slowpath:
        /* <DEDUP_REMOVED lines=10> */
[----:B------:R-:W-:Y:S01]  /*5180*/  @P4 FFMA R20, R11, 1.84467440737095516160e+19, RZ ;  /* 0x5f8000000b144823 */ /* 0x000fe200000000ff */
[----:B------:R-:W-:-:S03]  /*5190*/  @!P4 MOV R21, R11 ;  /* 0x0000000b0015c202 */ /* 0x000fc60000000f00 */
[----:B------:R-:W0:Y:S02]  /*51a0*/  @P4 MUFU.RSQ R17, R20 ;  /* 0x0000001400114308 */ /* 0x000e240000001400 */
[----:B0-----:R-:W-:Y:S01]  /*51b0*/  @P4 FMUL.FTZ R19, R20, R17 ;  /* 0x0000001114134220 */ /* 0x001fe20000410000 */
[----:B------:R-:W-:-:S03]  /*51c0*/  @P4 FMUL.FTZ R17, R17, 0.5 ;  /* 0x3f00000011114820 */ /* 0x000fc60000410000 */
[----:B------:R-:W-:-:S04]  /*51d0*/  @P4 FADD.FTZ R18, -R19, -RZ ;  /* 0x800000ff13124221 */ /* 0x000fc80000010100 */
[----:B------:R-:W-:-:S04]  /*51e0*/  @P4 FFMA R18, R19, R18, R20 ;  /* 0x0000001213124223 */ /* 0x000fc80000000014 */
[----:B------:R-:W-:-:S04]  /*51f0*/  @P4 FFMA R17, R18, R17, R19 ;  /* 0x0000001112114223 */ /* 0x000fc80000000013 */
[----:B------:R-:W-:-:S07]  /*5200*/  @P4 FMUL.FTZ R21, R17, 2.3283064365386962891e-10 ;  /* 0x2f80000011154820 */ /* 0x000fce0000410000 */
.L_x_264:
[----:B------:R-:W-:Y:S01]  /*5210*/  HFMA2 R19, -RZ, RZ, 0, 0 ;  /* 0x00000000ff137431 */ /* 0x000fe200000001ff */
[----:B------:R-:W-:-:S04]  /*5220*/  MOV R18, R4 ;  /* 0x0000000400127202 */ /* 0x000fc80000000f00 */
[----:B------:R-:W-:Y:S05]  /*5230*/  RET.REL.NODEC R18 `(PrefilterSurfaceKernel) ;  /* 0xffffffac12707950 */ /* 0x000fea0003c3ffff */
        .weak           $__internal_9_$__cuda_sm3x_div_rn_noftz_f32_slowpath
        .type           $__internal_9_$__cuda_sm3x_div_rn_noftz_f32_slowpath,@function
        .size           $__internal_9_$__cuda_sm3x_div_rn_noftz_f32_slowpath,(.L_x_300 - $__internal_9_$__cuda_sm3x_div_rn_noftz_f32_slowpath)
$__internal_9_$__cuda_sm3x_div_rn_noftz_f32_slowpath:
[----:B------:R-:W-:Y:S01]  /*5240*/  SHF.R.U32.HI R9, RZ, 0x17, R15 ;  /* 0x00000017ff097819 */ /* 0x000fe2000001160f */
[----:B------:R-:W-:Y:S01]  /*5250*/  BSSY.RECONVERGENT B0, `(.L_x_265) ;  /* 0x0000064000007945 */ /* 0x000fe20003800200 */
[----:B------:R-:W-:Y:S02]  /*5260*/  SHF.R.U32.HI R20, RZ, 0x17, R17 ;  /* 0x00000017ff147819 */ /* 0x000fe40000011611 */
[----:B------:R-:W-:Y:S02]  /*5270*/  LOP3.LUT R9, R9, 0xff, RZ, 0xc0, !PT ;  /* 0x000000ff09097812 */ /* 0x000fe400078ec0ff */
[----:B------:R-:W-:Y:S02]  /*5280*/  LOP3.LUT R20, R20, 0xff, RZ, 0xc0, !PT ;  /* 0x000000ff14147812 */ /* 0x000fe400078ec0ff */
[----:B------:R-:W-:Y:S02]  /*5290*/  IADD3 R4, PT, PT, R9, -0x1, RZ ;  /* 0xffffffff09047810 */ /* 0x000fe40007ffe0ff */
[----:B------:R-:W-:-:S02]  /*52a0*/  IADD3 R10, PT, PT, R20, -0x1, RZ ;  /* 0xffffffff140a7810 */ /* 0x000fc40007ffe0ff */
[----:B------:R-:W-:Y:S02]  /*52b0*/  ISETP.GT.U32.AND P4, PT, R4, 0xfd, PT ;  /* 0x000000fd0400780c */ /* 0x000fe40003f84070 */
[----:B------:R-:W-:Y:S02]  /*52c0*/  MOV R18, R15 ;  /* 0x0000000f00127202 */ /* 0x000fe40000000f00 */
        /* <DEDUP_REMOVED lines=26> */
.L_x_266:
[----:B------:R-:W-:Y:S01]  /*5470*/  LEA R25, R9, 0xc0800000, 0x17 ;  /* 0xc080000009197811 */ /* 0x000fe200078eb8ff */
[----:B------:R-:W-:Y:S01]  /*5480*/  BSSY.RECONVERGENT B1, `(.L_x_271) ;  /* 0x0000036000017945 */ /* 0x000fe20003800200 */
[----:B------:R-:W-:Y:S02]  /*5490*/  IADD3 R20, PT, PT, R20, -0x7f, RZ ;  /* 0xffffff8114147810 */ /* 0x000fe40007ffe0ff */
[----:B------:R-:W-:-:S03]  /*54a0*/  IADD3 R25, PT, PT, -R25, R18, RZ ;  /* 0x0000001219197210 */ /* 0x000fc60007ffe1ff */
[C---:B------:R-:W-:Y:S01]  /*54b0*/  IMAD R17, R20.reuse, -0x800000, R17 ;  /* 0xff80000014117824 */ /* 0x040fe200078e0211 */
[----:B------:R-:W0:Y:S01]  /*54c0*/  MUFU.RCP R11, R25 ;  /* 0x00000019000b7308 */ /* 0x000e220000001000 */
[----:B------:R-:W-:Y:S01]  /*54d0*/  FADD.FTZ R18, -R25, -RZ ;  /* 0x800000ff19127221 */ /* 0x000fe20000010100 */
[----:B------:R-:W-:-:S04]  /*54e0*/  IADD3 R20, PT, PT, R20, 0x7f, -R9 ;  /* 0x0000007f14147810 */ /* 0x000fc80007ffe809 */
[----:B------:R-:W-:Y:S01]  /*54f0*/  IADD3 R19, PT, PT, R20, R19, RZ ;  /* 0x0000001314137210 */ /* 0x000fe20007ffe0ff */
        /* <DEDUP_REMOVED lines=23> */
[----:B------:R-:W-:Y:S02]  /*5670*/  IADD3 R4, PT, PT, R9, 0x20, RZ ;  /* 0x0000002009047810 */ /* 0x000fe40007ffe0ff */
[----:B------:R-:W-:Y:S02]  /*5680*/  LOP3.LUT R17, R17, 0x7fffff, RZ, 0xc0, !PT ;  /* 0x007fffff11117812 */ /* 0x000fe400078ec0ff */
[----:B------:R-:W-:Y:S02]  /*5690*/  ISETP.NE.AND P6, PT, R9, RZ, PT ;  /* 0x000000ff0900720c */ /* 0x000fe40003fc5270 */
        /* <DEDUP_REMOVED lines=16> */
.L_x_273:
[----:B------:R-:W-:-:S04]  /*57a0*/  LOP3.LUT R10, R10, 0x80000000, RZ, 0xc0, !PT ;  /* 0x800000000a0a7812 */ /* 0x000fc800078ec0ff */
[----:B------:R-:W-:Y:S01]  /*57b0*/  LOP3.LUT R10, R10, 0x7f800000, RZ, 0xfc, !PT ;  /* 0x7f8000000a0a7812 */ /* 0x000fe200078efcff */
[----:B------:R-:W-:Y:S06]  /*57c0*/  BRA `(.L_x_274) ;  /* 0x0000000000047947 */ /* 0x000fec0003800000 */
.L_x_272:
[----:B------:R-:W-:-:S07]  /*57d0*/  LEA R10, R19, R10, 0x17 ;  /* 0x0000000a130a7211 */ /* 0x000fce00078eb8ff */
.L_x_274:
[----:B------:R-:W-:Y:S05]  /*57e0*/  BSYNC.RECONVERGENT B1 ;  /* 0x0000000000017941 */ /* 0x000fea0003800200 */
.L_x_271:
[----:B------:R-:W-:Y:S01]  /*57f0*/  MOV R4, R10 ;  /* 0x0000000a00047202 */ /* 0x000fe20000000f00 */
[----:B------:R-:W-:Y:S06]  /*5800*/  BRA `(.L_x_275) ;  /* 0x0000000000207947 */ /* 0x000fec0003800000 */
.L_x_270:
[----:B------:R-:W-:-:S04]  /*5810*/  LOP3.LUT R17, R18, 0x80000000, R17, 0x48, !PT ;  /* 0x8000000012117812 */ /* 0x000fc800078e4811 */
[----:B------:R-:W-:Y:S01]  /*5820*/  LOP3.LUT R4, R17, 0x7f800000, RZ, 0xfc, !PT ;  /* 0x7f80000011047812 */ /* 0x000fe200078efcff */
[----:B------:R-:W-:Y:S06]  /*5830*/  BRA `(.L_x_275) ;  /* 0x0000000000147947 */ /* 0x000fec0003800000 */
.L_x_269:
[----:B------:R-:W-:Y:S01]  /*5840*/  LOP3.LUT R4, R18, 0x80000000, R17, 0x48, !PT ;  /* 0x8000000012047812 */ /* 0x000fe200078e4811 */
[----:B------:R-:W-:Y:S06]  /*5850*/  BRA `(.L_x_275) ;  /* 0x00000000000c7947 */ /* 0x000fec0003800000 */
.L_x_268:
[----:B------:R-:W0:Y:S01]  /*5860*/  MUFU.RSQ R4, -QNAN ;  /* 0xffc0000000047908 */ /* 0x000e220000001400 */
[----:B------:R-:W-:Y:S05]  /*5870*/  BRA `(.L_x_275) ;  /* 0x0000000000047947 */ /* 0x000fea0003800000 */
.L_x_267:
[----:B------:R-:W-:-:S07]  /*5880*/  FADD.FTZ R4, R17, R15 ;  /* 0x0000000f11047221 */ /* 0x000fce0000010000 */
.L_x_275:
[----:B------:R-:W-:Y:S05]  /*5890*/  BSYNC.RECONVERGENT B0 ;  /* 0x0000000000007941 */ /* 0x000fea0003800200 */
.L_x_265:
[----:B------:R-:W-:-:S04]  /*58a0*/  HFMA2 R9, -RZ, RZ, 0, 0 ;  /* 0x00000000ff097431 */ /* 0x000fc800000001ff */
[----:B0-----:R-:W-:Y:S05]  /*58b0*/  RET.REL.NODEC R8 `(PrefilterSurfaceKernel) ;  /* 0xffffffa408d07950 */ /* 0x001fea0003c3ffff */
.L_x_276:
        /* <DEDUP_REMOVED lines=12> */
.L_x_300:


//--------------------- .text.UnmultSurfaceKernel --------------------------
	.section	.text.UnmultSurfaceKernel,"ax",@progbits
	.align	128
        .global         UnmultSurfaceKernel
        .type           UnmultSurfaceKernel,@function
        .size           UnmultSurfaceKernel,(.L_x_302 - UnmultSurfaceKernel)
        .other          UnmultSurfaceKernel,@"STO_CUDA_ENTRY STV_DEFAULT"
UnmultSurfaceKernel:
.text.UnmultSurfaceKernel:
        /* <DEDUP_REMOVED lines=13> */
[----:B------:R-:W0:Y:S02]  /*00d0*/  LDCU.128 UR4, c[0x0][0x390] ;  /* 0x00007200ff0477ac */ /* 0x000e240008000c00 */
[----:B0-----:R-:W-:Y:S02]  /*00e0*/  VIADD R13, R13, UR7 ;  /* 0x000000070d0d7c36 */ /* 0x001fe40008000000 */
[----:B------:R-:W-:-:S03]  /*00f0*/  VIADD R0, R0, UR6 ;  /* 0x0000000600007c36 */ /* 0x000fc60008000000 */
[----:B------:R-:W-:-:S04]  /*0100*/  ISETP.GE.AND P0, PT, R13, UR5, PT ;  /* 0x000000050d007c0c */ /* 0x000fc8000bf06270 */
[----:B------:R-:W-:-:S13]  /*0110*/  ISETP.GE.OR P0, PT, R0, UR4, P0 ;  /* 0x0000000400007c0c */ /* 0x000fda0008706670 */
[----:B------:R-:W-:Y:S05]  /*0120*/  @P0 EXIT ;  /* 0x000000000000094d */ /* 0x000fea0003800000 */
[----:B------:R-:W0:Y:S01]  /*0130*/  LDCU UR4, c[0x0][0x380] ;  /* 0x00007000ff0477ac */ /* 0x000e220008000800 */
[----:B------:R-:W-:-:S04]  /*0140*/  IMAD.SHL.U32 R12, R0, 0x10, RZ ;  /* 0x00000010000c7824 */ /* 0x000fc800078e00ff */
[----:B0-----:R-:W5:Y:S01]  /*0150*/  SULD.D.BA.2D.128.STRONG.SM.TRAP R4, [R12], UR4 ;  /* 0x70ff04000c047f99 */ /* 0x001f6200081ead00 */
[----:B------:R-:W-:Y:S01]  /*0160*/  BSSY.RECONVERGENT B0, `(.L_x_277) ;  /* 0x0000024000007945 */ /* 0x000fe20003800200 */
[----:B------:R-:W-:Y:S02]  /*0170*/  CS2R R8, SRZ ;  /* 0x0000000000087805 */ /* 0x000fe4000001ff00 */
[----:B------:R-:W-:Y:S02]  /*0180*/  CS2R R10, SRZ ;  /* 0x00000000000a7805 */ /* 0x000fe4000001ff00 */
[----:B-----5:R-:W-:-:S04]  /*0190*/  FMNMX3 R0, R4, R5, R6, !PT ;  /* 0x0000000504007276 */ /* 0x020fc80007800006 */
[----:B------:R-:W-:-:S13]  /*01a0*/  FSETP.GEU.AND P0, PT, R0, 9.9999999747524270788e-07, PT ;  /* 0x358637bd0000780b */ /* 0x000fda0003f0e000 */
[----:B------:R-:W-:Y:S05]  /*01b0*/  @!P0 BRA `(.L_x_278) ;  /* 0x0000000000788947 */ /* 0x000fea0003800000 */
[----:B------:R-:W-:Y:S01]  /*01c0*/  IADD3 R2, PT, PT, R0, -0xd000000, RZ ;  /* 0xf300000000027810 */ /* 0x000fe20007ffe0ff */
[----:B------:R0:W1:Y:S01]  /*01d0*/  MUFU.RSQ R3, R0 ;  /* 0x0000000000037308 */ /* 0x0000620000001400 */
[----:B------:R-:W-:Y:S02]  /*01e0*/  BSSY.RECONVERGENT B1, `(.L_x_279) ;  /* 0x000000a000017945 */ /* 0x000fe40003800200 */
[----:B------:R-:W-:-:S13]  /*01f0*/  ISETP.GT.U32.AND P0, PT, R2, 0x727fffff, PT ;  /* 0x727fffff0200780c */ /* 0x000fda0003f04070 */
[----:B0-----:R-:W-:Y:S05]  /*0200*/  @!P0 BRA `(.L_x_280) ;  /* 0x00000000000c8947 */ /* 0x001fea0003800000 */
[----:B------:R-:W-:-:S07]  /*0210*/  MOV R10, 0x230 ;  /* 0x00000230000a7802 */ /* 0x000fce0000000f00 */
[----:B-1----:R-:W-:Y:S05]  /*0220*/  CALL.REL.NOINC `($__internal_11_$__cuda_sm20_sqrt_rn_f32_slowpath) ;  /* 0x0000000400387944 */ /* 0x002fea0003c00000 */
[----:B------:R-:W-:Y:S05]  /*0230*/  BRA `(.L_x_281) ;  /* 0x0000000000107947 */ /* 0x000fea0003800000 */
.L_x_280:
[----:B-1----:R-:W-:Y:S01]  /*0240*/  FMUL.FTZ R7, R0, R3 ;  /* 0x0000000300077220 */ /* 0x002fe20000410000 */
[----:B------:R-:W-:-:S03]  /*0250*/  FMUL.FTZ R3, R3, 0.5 ;  /* 0x3f00000003037820 */ /* 0x000fc60000410000 */
[----:B------:R-:W-:-:S04]  /*0260*/  FFMA R0, -R7, R7, R0 ;  /* 0x0000000707007223 */ /* 0x000fc80000000100 */
[----:B------:R-:W-:-:S07]  /*0270*/  FFMA R0, R0, R3, R7 ;  /* 0x0000000300007223 */ /* 0x000fce0000000007 */
.L_x_281:
[----:B------:R-:W-:Y:S05]  /*0280*/  BSYNC.RECONVERGENT B1 ;  /* 0x0000000000017941 */ /* 0x000fea0003800200 */
.L_x_279:
[----:B------:R-:W-:Y:S01]  /*0290*/  VIADD R2, R0, 0x1800000 ;  /* 0x0180000000027836 */ /* 0x000fe20000000000 */
[----:B------:R-:W-:Y:S01]  /*02a0*/  BSSY.RECONVERGENT B1, `(.L_x_282) ;  /* 0x000000c000017945 */ /* 0x000fe20003800200 */
[----:B------:R-:W-:-:S03]  /*02b0*/  IMAD.MOV.U32 R11, RZ, RZ, R0 ;  /* 0x000000ffff0b7224 */ /* 0x000fc600078e0000 */
[----:B------:R-:W-:-:S04]  /*02c0*/  LOP3.LUT R2, R2, 0x7f800000, RZ, 0xc0, !PT ;  /* 0x7f80000002027812 */ /* 0x000fc800078ec0ff */
[----:B------:R-:W-:-:S13]  /*02d0*/  ISETP.GT.U32.AND P0, PT, R2, 0x1ffffff, PT ;  /* 0x01ffffff0200780c */ /* 0x000fda0003f04070 */
[----:B------:R-:W-:Y:S05]  /*02e0*/  @P0 BRA `(.L_x_283) ;  /* 0x00000000000c0947 */ /* 0x000fea0003800000 */
[----:B------:R-:W-:-:S07]  /*02f0*/  MOV R8, 0x310 ;  /* 0x0000031000087802 */ /* 0x000fce0000000f00 */
[----:B------:R-:W-:Y:S05]  /*0300*/  CALL.REL.NOINC `($__internal_10_$__cuda_sm20_rcp_rn_f32_slowpath) ;  /* 0x0000000000347944 */ /* 0x000fea0003c00000 */
[----:B------:R-:W-:Y:S05]  /*0310*/  BRA `(.L_x_284) ;  /* 0x0000000000107947 */ /* 0x000fea0003800000 */
.L_x_283:
[----:B------:R-:W0:Y:S02]  /*0320*/  MUFU.RCP R3, R0 ;  /* 0x0000000000037308 */ /* 0x000e240000001000 */
[----:B0-----:R-:W-:-:S04]  /*0330*/  FFMA R2, R3, R0, -1 ;  /* 0xbf80000003027423 */ /* 0x001fc80000000000 */
[----:B------:R-:W-:-:S04]  /*0340*/  FADD.FTZ R2, -R2, -RZ ;  /* 0x800000ff02027221 */ /* 0x000fc80000010100 */
[----:B------:R-:W-:-:S07]  /*0350*/  FFMA R3, R3, R2, R3 ;  /* 0x0000000203037223 */ /* 0x000fce0000000003 */
.L_x_284:
[----:B------:R-:W-:Y:S05]  /*0360*/  BSYNC.RECONVERGENT B1 ;  /* 0x0000000000017941 */ /* 0x000fea0003800200 */
.L_x_282:
[-C--:B------:R-:W-:Y:S01]  /*0370*/  FMUL R8, R4, R3.reuse ;  /* 0x0000000304087220 */ /* 0x080fe20000400000 */
[-C--:B------:R-:W-:Y:S01]  /*0380*/  FMUL R9, R5, R3.reuse ;  /* 0x0000000305097220 */ /* 0x080fe20000400000 */
[----:B------:R-:W-:-:S07]  /*0390*/  FMUL R10, R6, R3 ;  /* 0x00000003060a7220 */ /* 0x000fce0000400000 */
.L_x_278:
[----:B------:R-:W-:Y:S05]  /*03a0*/  BSYNC.RECONVERGENT B0 ;  /* 0x0000000000007941 */ /* 0x000fea0003800200 */
.L_x_277:
[----:B------:R-:W0:Y:S02]  /*03b0*/  LDCU UR4, c[0x0][0x388] ;  /* 0x00007100ff0477ac */ /* 0x000e240008000800 */
[----:B0-----:R0:W-:Y:S02]  /*03c0*/  SUST.D.BA.2D.128.STRONG.SM.TRAP [R12], R8, UR4 ;  /* 0x70ff04080c007f9d */ /* 0x0011e4000810ad00 */
[----:B0-----:R-:W-:Y:S05]  /*03d0*/  EXIT ;  /* 0x000000000000794d */ /* 0x001fea0003800000 */
        .weak           $__internal_10_$__cuda_sm20_rcp_rn_f32_slowpath
        .type           $__internal_10_$__cuda_sm20_rcp_rn_f32_slowpath,@function
        .size           $__internal_10_$__cuda_sm20_rcp_rn_f32_slowpath,($__internal_11_$__cuda_sm20_sqrt_rn_f32_slowpath - $__internal_10_$__cuda_sm20_rcp_rn_f32_slowpath)
$__internal_10_$__cuda_sm20_rcp_rn_f32_slowpath:
        /* <DEDUP_REMOVED lines=14> */
.L_x_286:
[----:B------:R-:W-:-:S05]  /*04c0*/  VIADD R15, R9, 0xffffff03 ;  /* 0xffffff03090f7836 */ /* 0x000fca0000000000 */
[----:B------:R-:W-:-:S13]  /*04d0*/  ISETP.GT.U32.AND P0, PT, R15, 0x1, PT ;  /* 0x000000010f00780c */ /* 0x000fda0003f04070 */
[----:B------:R-:W-:Y:S05]  /*04e0*/  @P0 BRA `(.L_x_288) ;  /* 0x0000000000780947 */ /* 0x000fea0003800000 */
[----:B------:R-:W-:Y:S01]  /*04f0*/  LOP3.LUT R2, R0, 0x7fffff, RZ, 0xc0, !PT ;  /* 0x007fffff00027812 */ /* 0x000fe200078ec0ff */
[----:B------:R-:W-:-:S03]  /*0500*/  IMAD.MOV.U32 R14, RZ, RZ, 0x3 ;  /* 0x00000003ff0e7424 */ /* 0x000fc600078e00ff */
[----:B------:R-:W-:Y:S02]  /*0510*/  LOP3.LUT R2, R2, 0x3f800000, RZ, 0xfc, !PT ;  /* 0x3f80000002027812 */ /* 0x000fe400078efcff */
[----:B------:R-:W-:Y:S02]  /*0520*/  SHF.L.U32 R14, R14, R15, RZ ;  /* 0x0000000f0e0e7219 */ /* 0x000fe400000006ff */
[----:B------:R-:W0:Y:S02]  /*0530*/  MUFU.RCP R3, R2 ;  /* 0x0000000200037308 */ /* 0x000e240000001000 */
        /* <DEDUP_REMOVED lines=18> */
[----:B------:R-:W-:Y:S01]  /*0660*/  ISETP.GE.AND P0, PT, R2, RZ, PT ;  /* 0x000000ff0200720c */ /* 0x000fe20003f06270 */
[----:B------:R-:W-:-:S05]  /*0670*/  VIADD R2, R9, 0xffffff04 ;  /* 0xffffff0409027836 */ /* 0x000fca0000000000 */
[----:B------:R-:W-:-:S07]  /*0680*/  SHF.R.U32.HI R3, RZ, R2, R3 ;  /* 0x00000002ff037219 */ /* 0x000fce0000011603 */
[----:B------:R-:W-:-:S05]  /*0690*/  @!P0 IADD3 R3, PT, PT, R3, 0x1, RZ ;  /* 0x0000000103038810 */ /* 0x000fca0007ffe0ff */
[----:B------:R-:W-:-:S05]  /*06a0*/  @!P1 IMAD.SHL.U32 R3, R3, 0x2, RZ ;  /* 0x0000000203039824 */ /* 0x000fca00078e00ff */
[----:B------:R-:W-:Y:S01]  /*06b0*/  LOP3.LUT R3, R3, 0x80000000, R0, 0xf8, !PT ;  /* 0x8000000003037812 */ /* 0x000fe200078ef800 */
[----:B------:R-:W-:Y:S06]  /*06c0*/  BRA `(.L_x_287) ;  /* 0x0000000000047947 */ /* 0x000fec0003800000 */
.L_x_288:
[----:B------:R0:W1:Y:S02]  /*06d0*/  MUFU.RCP R3, R0 ;  /* 0x0000000000037308 */ /* 0x0000640000001000 */
.L_x_287:
[----:B------:R-:W-:Y:S05]  /*06e0*/  BSYNC.RECONVERGENT B2 ;  /* 0x0000000000027941 */ /* 0x000fea0003800200 */
.L_x_285:
[----:B------:R-:W-:-:S04]  /*06f0*/  IMAD.MOV.U32 R9, RZ, RZ, 0x0 ;  /* 0x00000000ff097424 */ /* 0x000fc800078e00ff */
[----:B01----:R-:W-:Y:S05]  /*0700*/  RET.REL.NODEC R8 `(UnmultSurfaceKernel) ;  /* 0xfffffff8083c7950 */ /* 0x003fea0003c3ffff */
        .weak           $__internal_11_$__cuda_sm20_sqrt_rn_f32_slowpath
        .type           $__internal_11_$__cuda_sm20_sqrt_rn_f32_slowpath,@function
        .size           $__internal_11_$__cuda_sm20_sqrt_rn_f32_slowpath,(.L_x_302 - $__internal_11_$__cuda_sm20_sqrt_rn_f32_slowpath)
$__internal_11_$__cuda_sm20_sqrt_rn_f32_slowpath:
[----:B------:R-:W-:-:S13]  /*0710*/  LOP3.LUT P0, RZ, R0, 0x7fffffff, RZ, 0xc0, !PT ;  /* 0x7fffffff00ff7812 */ /* 0x000fda000780c0ff */
[----:B------:R-:W-:Y:S01]  /*0720*/  @!P0 MOV R2, R0 ;  /* 0x0000000000028202 */ /* 0x000fe20000000f00 */
[----:B------:R-:W-:Y:S06]  /*0730*/  @!P0 BRA `(.L_x_289) ;  /* 0x0000000000408947 */ /* 0x000fec0003800000 */
[----:B------:R-:W-:-:S13]  /*0740*/  FSETP.GEU.FTZ.AND P0, PT, R0, RZ, PT ;  /* 0x000000ff0000720b */ /* 0x000fda0003f1e000 */
[----:B------:R-:W-:Y:S01]  /*0750*/  @!P0 IMAD.MOV.U32 R2, RZ, RZ, 0x7fffffff ;  /* 0x7fffffffff028424 */ /* 0x000fe200078e00ff */
[----:B------:R-:W-:Y:S06]  /*0760*/  @!P0 BRA `(.L_x_289) ;  /* 0x0000000000348947 */ /* 0x000fec0003800000 */
[----:B------:R-:W-:-:S13]  /*0770*/  FSETP.GTU.FTZ.AND P0, PT, |R0|, +INF , PT ;  /* 0x7f8000000000780b */ /* 0x000fda0003f1c200 */
[----:B------:R-:W-:Y:S01]  /*0780*/  @P0 FADD.FTZ R2, R0, 1 ;  /* 0x3f80000000020421 */ /* 0x000fe20000010000 */
[----:B------:R-:W-:Y:S06]  /*0790*/  @P0 BRA `(.L_x_289) ;  /* 0x0000000000280947 */ /* 0x000fec0003800000 */
[----:B------:R-:W-:-:S13]  /*07a0*/  FSETP.NEU.FTZ.AND P0, PT, |R0|, +INF , PT ;  /* 0x7f8000000000780b */ /* 0x000fda0003f1d200 */
[----:B------:R-:W-:-:S04]  /*07b0*/  @P0 FFMA R3, R0, 1.84467440737095516160e+19, RZ ;  /* 0x5f80000000030823 */ /* 0x000fc800000000ff */
[----:B------:R-:W0:Y:S02]  /*07c0*/  @P0 MUFU.RSQ R2, R3 ;  /* 0x0000000300020308 */ /* 0x000e240000001400 */
[----:B0-----:R-:W-:Y:S01]  /*07d0*/  @P0 FMUL.FTZ R8, R3, R2 ;  /* 0x0000000203080220 */ /* 0x001fe20000410000 */
[----:B------:R-:W-:Y:S01]  /*07e0*/  @P0 FMUL.FTZ R9, R2, 0.5 ;  /* 0x3f00000002090820 */ /* 0x000fe20000410000 */
[----:B------:R-:W-:Y:S02]  /*07f0*/  @!P0 IMAD.MOV.U32 R2, RZ, RZ, R0 ;  /* 0x000000ffff028224 */ /* 0x000fe400078e0000 */
[----:B------:R-:W-:-:S04]  /*0800*/  @P0 FADD.FTZ R7, -R8, -RZ ;  /* 0x800000ff08070221 */ /* 0x000fc80000010100 */
[----:B------:R-:W-:-:S04]  /*0810*/  @P0 FFMA R7, R8, R7, R3 ;  /* 0x0000000708070223 */ /* 0x000fc80000000003 */
[----:B------:R-:W-:-:S04]  /*0820*/  @P0 FFMA R7, R7, R9, R8 ;  /* 0x0000000907070223 */ /* 0x000fc80000000008 */
[----:B------:R-:W-:-:S07]  /*0830*/  @P0 FMUL.FTZ R2, R7, 2.3283064365386962891e-10 ;  /* 0x2f80000007020820 */ /* 0x000fce0000410000 */
.L_x_289:
[----:B------:R-:W-:Y:S01]  /*0840*/  HFMA2 R3, -RZ, RZ, 0, 0 ;  /* 0x00000000ff037431 */ /* 0x000fe200000001ff */
[----:B------:R-:W-:Y:S01]  /*0850*/  MOV R0, R2 ;  /* 0x0000000200007202 */ /* 0x000fe20000000f00 */
[----:B------:R-:W-:-:S04]  /*0860*/  IMAD.MOV.U32 R2, RZ, RZ, R10 ;  /* 0x000000ffff027224 */ /* 0x000fc800078e000a */
[----:B------:R-:W-:Y:S05]  /*0870*/  RET.REL.NODEC R2 `(UnmultSurfaceKernel) ;  /* 0xfffffff402e07950 */ /* 0x000fea0003c3ffff */
.L_x_290:
        /* <DEDUP_REMOVED lines=16> */
.L_x_302:


//--------------------- .nv.shared.reserved.0     --------------------------
	.section	.nv.shared.reserved.0,"aw",@nobits
	.weak		__nv_reservedSMEM_offset_0_alias
	.size		__nv_reservedSMEM_offset_0_alias, 0, 64
	.other		__nv_reservedSMEM_offset_0_alias,@"STO_CUDA_RESERVED_SHARED STV_DEFAULT"
__nv_reservedSMEM_offset_0_alias:
	.zero		0
	.zero		64


//--------------------- .nv.constant0.ClearSurfaceKernel --------------------------
	.section	.nv.constant0.ClearSurfaceKernel,"a",@progbits
	.sectionflags	@""
	.align	4
.nv.constant0.ClearSurfaceKernel:
	.zero		912


//--------------------- .nv.constant0.LogTransPreblurVSurfaceKernel --------------------------
	.section	.nv.constant0.LogTransPreblurVSurfaceKernel,"a",@progbits
	.sectionflags	@""
	.align	4
.nv.constant0.LogTransPreblurVSurfaceKernel:
	.zero		944


//--------------------- .nv.constant0.LogTransPreblurHSurfaceKernel --------------------------
	.section	.nv.constant0.LogTransPreblurHSurfaceKernel,"a",@progbits
	.sectionflags	@""
	.align	4
.nv.constant0.LogTransPreblurHSurfaceKernel:
	.zero		944


//--------------------- .nv.constant0.DownsampleSurfaceKernel --------------------------
	.section	.nv.constant0.DownsampleSurfaceKernel,"a",@progbits
	.sectionflags	@""
	.align	4
.nv.constant0.DownsampleSurfaceKernel:
	.zero		948


//--------------------- .nv.constant0.PrefilterSurfaceKernel --------------------------
	.section	.nv.constant0.PrefilterSurfaceKernel,"a",@progbits
	.sectionflags	@""
	.align	4
.nv.constant0.PrefilterSurfaceKernel:
	.zero		960


//--------------------- .nv.constant0.UnmultSurfaceKernel --------------------------
	.section	.nv.constant0.UnmultSurfaceKernel,"a",@progbits
	.sectionflags	@""
	.align	4
.nv.constant0.UnmultSurfaceKernel:
	.zero		936


//--------------------- SYMBOLS --------------------------

	.type		.nv.reservedSmem.offset0,@object
	.size		.nv.reservedSmem.offset0,0x4
